//
// Generated by NVIDIA NVVM Compiler
//
// Compiler Build ID: CL-36424714
// Cuda compilation tools, release 13.0, V13.0.88
// Based on NVVM 20.0.0
//

.version 9.0
.target sm_100
.address_size 64

	// .globl	_Z5sgemmILi128ELi8ELi128ELi8ELi8EEvPfS0_S0_iii
// _ZZ5sgemmILi128ELi8ELi128ELi8ELi8EEvPfS0_S0_iiiE3das has been demoted
// _ZZ5sgemmILi128ELi8ELi128ELi8ELi8EEvPfS0_S0_iiiE3dbs has been demoted

.visible .entry _Z5sgemmILi128ELi8ELi128ELi8ELi8EEvPfS0_S0_iii(
	.param .u64 .ptr .align 1 _Z5sgemmILi128ELi8ELi128ELi8ELi8EEvPfS0_S0_iii_param_0,
	.param .u64 .ptr .align 1 _Z5sgemmILi128ELi8ELi128ELi8ELi8EEvPfS0_S0_iii_param_1,
	.param .u64 .ptr .align 1 _Z5sgemmILi128ELi8ELi128ELi8ELi8EEvPfS0_S0_iii_param_2,
	.param .u32 _Z5sgemmILi128ELi8ELi128ELi8ELi8EEvPfS0_S0_iii_param_3,
	.param .u32 _Z5sgemmILi128ELi8ELi128ELi8ELi8EEvPfS0_S0_iii_param_4,
	.param .u32 _Z5sgemmILi128ELi8ELi128ELi8ELi8EEvPfS0_S0_iii_param_5
)
{
	.reg .pred 	%p<6>;
	.reg .b16 	%rs<2>;
	.reg .b32 	%r<89>;
	.reg .b32 	%f<1028>;
	.reg .b64 	%rd<56>;
	// demoted variable
	.shared .align 4 .b8 _ZZ5sgemmILi128ELi8ELi128ELi8ELi8EEvPfS0_S0_iiiE3das[8192];
	// demoted variable
	.shared .align 4 .b8 _ZZ5sgemmILi128ELi8ELi128ELi8ELi8EEvPfS0_S0_iiiE3dbs[8192];
	ld.param.u64 	%rd11, [_Z5sgemmILi128ELi8ELi128ELi8ELi8EEvPfS0_S0_iii_param_0];
	ld.param.u64 	%rd12, [_Z5sgemmILi128ELi8ELi128ELi8ELi8EEvPfS0_S0_iii_param_1];
	ld.param.u32 	%r21, [_Z5sgemmILi128ELi8ELi128ELi8ELi8EEvPfS0_S0_iii_param_4];
	ld.param.u32 	%r22, [_Z5sgemmILi128ELi8ELi128ELi8ELi8EEvPfS0_S0_iii_param_5];
	cvta.to.global.u64 	%rd13, %rd11;
	cvta.to.global.u64 	%rd14, %rd12;
	mov.u32 	%r23, %ctaid.x;
	mov.u32 	%r24, %ctaid.y;
	mov.u32 	%r1, %tid.x;
	mov.u32 	%r2, %tid.y;
	mov.u32 	%r25, %ntid.x;
	mad.lo.s32 	%r26, %r2, %r25, %r1;
	shl.b32 	%r3, %r24, 7;
	mul.lo.s32 	%r27, %r21, %r3;
	mul.wide.s32 	%rd15, %r27, 4;
	add.s64 	%rd55, %rd13, %rd15;
	shl.b32 	%r4, %r23, 7;
	mul.wide.u32 	%rd16, %r4, 4;
	add.s64 	%rd54, %rd14, %rd16;
	shr.u32 	%r5, %r26, 1;
	shl.b32 	%r28, %r26, 2;
	and.b32  	%r6, %r28, 4;
	shr.u32 	%r7, %r26, 5;
	and.b32  	%r8, %r28, 124;
	mul.lo.s32 	%r9, %r21, %r5;
	cvt.s64.s32 	%rd17, %r9;
	cvt.u64.u32 	%rd18, %r6;
	add.s64 	%rd19, %rd17, %rd18;
	shl.b64 	%rd20, %rd19, 2;
	add.s64 	%rd21, %rd55, %rd20;
	ld.global.nc.v4.f32 	{%f943, %f942, %f941, %f940}, [%rd21];
	shl.b32 	%r29, %r26, 11;
	and.b32  	%r30, %r29, 2048;
	mov.u32 	%r31, _ZZ5sgemmILi128ELi8ELi128ELi8ELi8EEvPfS0_S0_iiiE3das;
	add.s32 	%r32, %r31, %r30;
	shl.b32 	%r33, %r5, 2;
	add.s32 	%r34, %r32, %r33;
	st.shared.f32 	[%r34], %f943;
	st.shared.f32 	[%r34+512], %f942;
	st.shared.f32 	[%r34+1024], %f941;
	st.shared.f32 	[%r34+1536], %f940;
	shl.b32 	%r35, %r7, 9;
	mov.u32 	%r36, _ZZ5sgemmILi128ELi8ELi128ELi8ELi8EEvPfS0_S0_iiiE3dbs;
	add.s32 	%r37, %r36, %r35;
	shl.b32 	%r38, %r26, 4;
	and.b32  	%r39, %r38, 496;
	add.s32 	%r40, %r37, %r39;
	mul.lo.s32 	%r41, %r22, %r7;
	cvt.s64.s32 	%rd22, %r41;
	cvt.u64.u32 	%rd23, %r8;
	add.s64 	%rd3, %rd22, %rd23;
	shl.b64 	%rd24, %rd3, 2;
	add.s64 	%rd25, %rd54, %rd24;
	ld.global.nc.v4.f32 	{%f382, %f383, %f384, %f385}, [%rd25];
	st.shared.v4.f32 	[%r40], {%f382, %f383, %f384, %f385};
	bar.sync 	0;
	setp.lt.s32 	%p1, %r21, 8;
	mov.f32 	%f964, 0f00000000;
	mov.f32 	%f965, %f964;
	mov.f32 	%f966, %f964;
	mov.f32 	%f967, %f964;
	mov.f32 	%f968, %f964;
	mov.f32 	%f969, %f964;
	mov.f32 	%f970, %f964;
	mov.f32 	%f971, %f964;
	mov.f32 	%f972, %f964;
	mov.f32 	%f973, %f964;
	mov.f32 	%f974, %f964;
	mov.f32 	%f975, %f964;
	mov.f32 	%f976, %f964;
	mov.f32 	%f977, %f964;
	mov.f32 	%f978, %f964;
	mov.f32 	%f979, %f964;
	mov.f32 	%f980, %f964;
	mov.f32 	%f981, %f964;
	mov.f32 	%f982, %f964;
	mov.f32 	%f983, %f964;
	mov.f32 	%f984, %f964;
	mov.f32 	%f985, %f964;
	mov.f32 	%f986, %f964;
	mov.f32 	%f987, %f964;
	mov.f32 	%f988, %f964;
	mov.f32 	%f989, %f964;
	mov.f32 	%f990, %f964;
	mov.f32 	%f991, %f964;
	mov.f32 	%f992, %f964;
	mov.f32 	%f993, %f964;
	mov.f32 	%f994, %f964;
	mov.f32 	%f995, %f964;
	mov.f32 	%f996, %f964;
	mov.f32 	%f997, %f964;
	mov.f32 	%f998, %f964;
	mov.f32 	%f999, %f964;
	mov.f32 	%f1000, %f964;
	mov.f32 	%f1001, %f964;
	mov.f32 	%f1002, %f964;
	mov.f32 	%f1003, %f964;
	mov.f32 	%f1004, %f964;
	mov.f32 	%f1005, %f964;
	mov.f32 	%f1006, %f964;
	mov.f32 	%f1007, %f964;
	mov.f32 	%f1008, %f964;
	mov.f32 	%f1009, %f964;
	mov.f32 	%f1010, %f964;
	mov.f32 	%f1011, %f964;
	mov.f32 	%f1012, %f964;
	mov.f32 	%f1013, %f964;
	mov.f32 	%f1014, %f964;
	mov.f32 	%f1015, %f964;
	mov.f32 	%f1016, %f964;
	mov.f32 	%f1017, %f964;
	mov.f32 	%f1018, %f964;
	mov.f32 	%f1019, %f964;
	mov.f32 	%f1020, %f964;
	mov.f32 	%f1021, %f964;
	mov.f32 	%f1022, %f964;
	mov.f32 	%f1023, %f964;
	mov.f32 	%f1024, %f964;
	mov.f32 	%f1025, %f964;
	mov.f32 	%f1026, %f964;
	mov.f32 	%f1027, %f964;
	@%p1 bra 	$L__BB0_7;
	shl.b32 	%r10, %r1, 3;
	shl.b32 	%r43, %r1, 5;
	add.s32 	%r45, %r36, %r43;
	ld.shared.v4.f32 	{%f927, %f926, %f925, %f924}, [%r45+16];
	ld.shared.v4.f32 	{%f931, %f930, %f929, %f928}, [%r45];
	shl.b32 	%r11, %r2, 3;
	shl.b32 	%r46, %r2, 5;
	add.s32 	%r48, %r31, %r46;
	ld.shared.v4.f32 	{%f919, %f918, %f917, %f916}, [%r48+16];
	ld.shared.v4.f32 	{%f923, %f922, %f921, %f920}, [%r48];
	add.s32 	%r12, %r9, %r6;
	shr.s32 	%r49, %r21, 31;
	shr.u32 	%r50, %r49, 29;
	add.s32 	%r51, %r21, %r50;
	shr.s32 	%r52, %r51, 3;
	sub.s32 	%r87, 1, %r52;
	mov.b32 	%r88, 0;
	mov.f32 	%f964, 0f00000000;
$L__BB0_2:
	add.s32 	%r16, %r87, -1;
	xor.b32  	%r17, %r88, 1;
	setp.eq.s32 	%p2, %r16, -1;
	@%p2 bra 	$L__BB0_4;
	shl.b32 	%r53, %r22, 3;
	add.s64 	%rd6, %rd55, 32;
	mul.wide.s32 	%rd26, %r53, 4;
	add.s64 	%rd54, %rd54, %rd26;
	mul.wide.u32 	%rd27, %r12, 4;
	add.s64 	%rd28, %rd55, %rd27;
	ld.global.nc.v4.f32 	{%f943, %f942, %f941, %f940}, [%rd28+32];
	add.s64 	%rd30, %rd54, %rd24;
	ld.global.nc.v4.f32 	{%f947, %f946, %f945, %f944}, [%rd30];
	mov.u64 	%rd55, %rd6;
$L__BB0_4:
	setp.eq.s32 	%p4, %r88, 1;
	selp.u16 	%rs1, 1, 0, %p4;
	mul.wide.u16 	%r54, %rs1, 4096;
	mov.u32 	%r55, _ZZ5sgemmILi128ELi8ELi128ELi8ELi8EEvPfS0_S0_iiiE3das;
	add.s32 	%r56, %r55, %r54;
	mov.u32 	%r57, _ZZ5sgemmILi128ELi8ELi128ELi8ELi8EEvPfS0_S0_iiiE3dbs;
	add.s32 	%r58, %r57, %r54;
	shl.b32 	%r59, %r11, 2;
	add.s32 	%r60, %r56, %r59;
	ld.shared.v4.f32 	{%f388, %f389, %f390, %f391}, [%r60+512];
	ld.shared.v4.f32 	{%f392, %f393, %f394, %f395}, [%r60+528];
	shl.b32 	%r61, %r10, 2;
	add.s32 	%r62, %r58, %r61;
	ld.shared.v4.f32 	{%f396, %f397, %f398, %f399}, [%r62+512];
	ld.shared.v4.f32 	{%f400, %f401, %f402, %f403}, [%r62+528];
	fma.rn.f32 	%f404, %f923, %f931, %f1027;
	fma.rn.f32 	%f405, %f923, %f930, %f1026;
	fma.rn.f32 	%f406, %f923, %f929, %f1025;
	fma.rn.f32 	%f407, %f923, %f928, %f1024;
	fma.rn.f32 	%f408, %f923, %f927, %f1023;
	fma.rn.f32 	%f409, %f923, %f926, %f1022;
	fma.rn.f32 	%f410, %f923, %f925, %f1021;
	fma.rn.f32 	%f411, %f923, %f924, %f1020;
	fma.rn.f32 	%f412, %f922, %f931, %f1019;
	fma.rn.f32 	%f413, %f922, %f930, %f1018;
	fma.rn.f32 	%f414, %f922, %f929, %f1017;
	fma.rn.f32 	%f415, %f922, %f928, %f1016;
	fma.rn.f32 	%f416, %f922, %f927, %f1015;
	fma.rn.f32 	%f417, %f922, %f926, %f1014;
	fma.rn.f32 	%f418, %f922, %f925, %f1013;
	fma.rn.f32 	%f419, %f922, %f924, %f1012;
	fma.rn.f32 	%f420, %f921, %f931, %f1011;
	fma.rn.f32 	%f421, %f921, %f930, %f1010;
	fma.rn.f32 	%f422, %f921, %f929, %f1009;
	fma.rn.f32 	%f423, %f921, %f928, %f1008;
	fma.rn.f32 	%f424, %f921, %f927, %f1007;
	fma.rn.f32 	%f425, %f921, %f926, %f1006;
	fma.rn.f32 	%f426, %f921, %f925, %f1005;
	fma.rn.f32 	%f427, %f921, %f924, %f1004;
	fma.rn.f32 	%f428, %f920, %f931, %f1003;
	fma.rn.f32 	%f429, %f920, %f930, %f1002;
	fma.rn.f32 	%f430, %f920, %f929, %f1001;
	fma.rn.f32 	%f431, %f920, %f928, %f1000;
	fma.rn.f32 	%f432, %f920, %f927, %f999;
	fma.rn.f32 	%f433, %f920, %f926, %f998;
	fma.rn.f32 	%f434, %f920, %f925, %f997;
	fma.rn.f32 	%f435, %f920, %f924, %f996;
	fma.rn.f32 	%f436, %f919, %f931, %f995;
	fma.rn.f32 	%f437, %f919, %f930, %f994;
	fma.rn.f32 	%f438, %f919, %f929, %f993;
	fma.rn.f32 	%f439, %f919, %f928, %f992;
	fma.rn.f32 	%f440, %f919, %f927, %f991;
	fma.rn.f32 	%f441, %f919, %f926, %f990;
	fma.rn.f32 	%f442, %f919, %f925, %f989;
	fma.rn.f32 	%f443, %f919, %f924, %f988;
	fma.rn.f32 	%f444, %f918, %f931, %f987;
	fma.rn.f32 	%f445, %f918, %f930, %f986;
	fma.rn.f32 	%f446, %f918, %f929, %f985;
	fma.rn.f32 	%f447, %f918, %f928, %f984;
	fma.rn.f32 	%f448, %f918, %f927, %f983;
	fma.rn.f32 	%f449, %f918, %f926, %f982;
	fma.rn.f32 	%f450, %f918, %f925, %f981;
	fma.rn.f32 	%f451, %f918, %f924, %f980;
	fma.rn.f32 	%f452, %f917, %f931, %f979;
	fma.rn.f32 	%f453, %f917, %f930, %f978;
	fma.rn.f32 	%f454, %f917, %f929, %f977;
	fma.rn.f32 	%f455, %f917, %f928, %f976;
	fma.rn.f32 	%f456, %f917, %f927, %f975;
	fma.rn.f32 	%f457, %f917, %f926, %f974;
	fma.rn.f32 	%f458, %f917, %f925, %f973;
	fma.rn.f32 	%f459, %f917, %f924, %f972;
	fma.rn.f32 	%f460, %f916, %f931, %f971;
	fma.rn.f32 	%f461, %f916, %f930, %f970;
	fma.rn.f32 	%f462, %f916, %f929, %f969;
	fma.rn.f32 	%f463, %f916, %f928, %f968;
	fma.rn.f32 	%f464, %f916, %f927, %f967;
	fma.rn.f32 	%f465, %f916, %f926, %f966;
	fma.rn.f32 	%f466, %f916, %f925, %f965;
	fma.rn.f32 	%f467, %f916, %f924, %f964;
	ld.shared.v4.f32 	{%f468, %f469, %f470, %f471}, [%r60+1024];
	ld.shared.v4.f32 	{%f472, %f473, %f474, %f475}, [%r60+1040];
	ld.shared.v4.f32 	{%f476, %f477, %f478, %f479}, [%r62+1024];
	ld.shared.v4.f32 	{%f480, %f481, %f482, %f483}, [%r62+1040];
	fma.rn.f32 	%f484, %f388, %f396, %f404;
	fma.rn.f32 	%f485, %f388, %f397, %f405;
	fma.rn.f32 	%f486, %f388, %f398, %f406;
	fma.rn.f32 	%f487, %f388, %f399, %f407;
	fma.rn.f32 	%f488, %f388, %f400, %f408;
	fma.rn.f32 	%f489, %f388, %f401, %f409;
	fma.rn.f32 	%f490, %f388, %f402, %f410;
	fma.rn.f32 	%f491, %f388, %f403, %f411;
	fma.rn.f32 	%f492, %f389, %f396, %f412;
	fma.rn.f32 	%f493, %f389, %f397, %f413;
	fma.rn.f32 	%f494, %f389, %f398, %f414;
	fma.rn.f32 	%f495, %f389, %f399, %f415;
	fma.rn.f32 	%f496, %f389, %f400, %f416;
	fma.rn.f32 	%f497, %f389, %f401, %f417;
	fma.rn.f32 	%f498, %f389, %f402, %f418;
	fma.rn.f32 	%f499, %f389, %f403, %f419;
	fma.rn.f32 	%f500, %f390, %f396, %f420;
	fma.rn.f32 	%f501, %f390, %f397, %f421;
	fma.rn.f32 	%f502, %f390, %f398, %f422;
	fma.rn.f32 	%f503, %f390, %f399, %f423;
	fma.rn.f32 	%f504, %f390, %f400, %f424;
	fma.rn.f32 	%f505, %f390, %f401, %f425;
	fma.rn.f32 	%f506, %f390, %f402, %f426;
	fma.rn.f32 	%f507, %f390, %f403, %f427;
	fma.rn.f32 	%f508, %f391, %f396, %f428;
	fma.rn.f32 	%f509, %f391, %f397, %f429;
	fma.rn.f32 	%f510, %f391, %f398, %f430;
	fma.rn.f32 	%f511, %f391, %f399, %f431;
	fma.rn.f32 	%f512, %f391, %f400, %f432;
	fma.rn.f32 	%f513, %f391, %f401, %f433;
	fma.rn.f32 	%f514, %f391, %f402, %f434;
	fma.rn.f32 	%f515, %f391, %f403, %f435;
	fma.rn.f32 	%f516, %f392, %f396, %f436;
	fma.rn.f32 	%f517, %f392, %f397, %f437;
	fma.rn.f32 	%f518, %f392, %f398, %f438;
	fma.rn.f32 	%f519, %f392, %f399, %f439;
	fma.rn.f32 	%f520, %f392, %f400, %f440;
	fma.rn.f32 	%f521, %f392, %f401, %f441;
	fma.rn.f32 	%f522, %f392, %f402, %f442;
	fma.rn.f32 	%f523, %f392, %f403, %f443;
	fma.rn.f32 	%f524, %f393, %f396, %f444;
	fma.rn.f32 	%f525, %f393, %f397, %f445;
	fma.rn.f32 	%f526, %f393, %f398, %f446;
	fma.rn.f32 	%f527, %f393, %f399, %f447;
	fma.rn.f32 	%f528, %f393, %f400, %f448;
	fma.rn.f32 	%f529, %f393, %f401, %f449;
	fma.rn.f32 	%f530, %f393, %f402, %f450;
	fma.rn.f32 	%f531, %f393, %f403, %f451;
	fma.rn.f32 	%f532, %f394, %f396, %f452;
	fma.rn.f32 	%f533, %f394, %f397, %f453;
	fma.rn.f32 	%f534, %f394, %f398, %f454;
	fma.rn.f32 	%f535, %f394, %f399, %f455;
	fma.rn.f32 	%f536, %f394, %f400, %f456;
	fma.rn.f32 	%f537, %f394, %f401, %f457;
	fma.rn.f32 	%f538, %f394, %f402, %f458;
	fma.rn.f32 	%f539, %f394, %f403, %f459;
	fma.rn.f32 	%f540, %f395, %f396, %f460;
	fma.rn.f32 	%f541, %f395, %f397, %f461;
	fma.rn.f32 	%f542, %f395, %f398, %f462;
	fma.rn.f32 	%f543, %f395, %f399, %f463;
	fma.rn.f32 	%f544, %f395, %f400, %f464;
	fma.rn.f32 	%f545, %f395, %f401, %f465;
	fma.rn.f32 	%f546, %f395, %f402, %f466;
	fma.rn.f32 	%f547, %f395, %f403, %f467;
	ld.shared.v4.f32 	{%f548, %f549, %f550, %f551}, [%r60+1536];
	ld.shared.v4.f32 	{%f552, %f553, %f554, %f555}, [%r60+1552];
	ld.shared.v4.f32 	{%f556, %f557, %f558, %f559}, [%r62+1536];
	ld.shared.v4.f32 	{%f560, %f561, %f562, %f563}, [%r62+1552];
	fma.rn.f32 	%f564, %f468, %f476, %f484;
	fma.rn.f32 	%f565, %f468, %f477, %f485;
	fma.rn.f32 	%f566, %f468, %f478, %f486;
	fma.rn.f32 	%f567, %f468, %f479, %f487;
	fma.rn.f32 	%f568, %f468, %f480, %f488;
	fma.rn.f32 	%f569, %f468, %f481, %f489;
	fma.rn.f32 	%f570, %f468, %f482, %f490;
	fma.rn.f32 	%f571, %f468, %f483, %f491;
	fma.rn.f32 	%f572, %f469, %f476, %f492;
	fma.rn.f32 	%f573, %f469, %f477, %f493;
	fma.rn.f32 	%f574, %f469, %f478, %f494;
	fma.rn.f32 	%f575, %f469, %f479, %f495;
	fma.rn.f32 	%f576, %f469, %f480, %f496;
	fma.rn.f32 	%f577, %f469, %f481, %f497;
	fma.rn.f32 	%f578, %f469, %f482, %f498;
	fma.rn.f32 	%f579, %f469, %f483, %f499;
	fma.rn.f32 	%f580, %f470, %f476, %f500;
	fma.rn.f32 	%f581, %f470, %f477, %f501;
	fma.rn.f32 	%f582, %f470, %f478, %f502;
	fma.rn.f32 	%f583, %f470, %f479, %f503;
	fma.rn.f32 	%f584, %f470, %f480, %f504;
	fma.rn.f32 	%f585, %f470, %f481, %f505;
	fma.rn.f32 	%f586, %f470, %f482, %f506;
	fma.rn.f32 	%f587, %f470, %f483, %f507;
	fma.rn.f32 	%f588, %f471, %f476, %f508;
	fma.rn.f32 	%f589, %f471, %f477, %f509;
	fma.rn.f32 	%f590, %f471, %f478, %f510;
	fma.rn.f32 	%f591, %f471, %f479, %f511;
	fma.rn.f32 	%f592, %f471, %f480, %f512;
	fma.rn.f32 	%f593, %f471, %f481, %f513;
	fma.rn.f32 	%f594, %f471, %f482, %f514;
	fma.rn.f32 	%f595, %f471, %f483, %f515;
	fma.rn.f32 	%f596, %f472, %f476, %f516;
	fma.rn.f32 	%f597, %f472, %f477, %f517;
	fma.rn.f32 	%f598, %f472, %f478, %f518;
	fma.rn.f32 	%f599, %f472, %f479, %f519;
	fma.rn.f32 	%f600, %f472, %f480, %f520;
	fma.rn.f32 	%f601, %f472, %f481, %f521;
	fma.rn.f32 	%f602, %f472, %f482, %f522;
	fma.rn.f32 	%f603, %f472, %f483, %f523;
	fma.rn.f32 	%f604, %f473, %f476, %f524;
	fma.rn.f32 	%f605, %f473, %f477, %f525;
	fma.rn.f32 	%f606, %f473, %f478, %f526;
	fma.rn.f32 	%f607, %f473, %f479, %f527;
	fma.rn.f32 	%f608, %f473, %f480, %f528;
	fma.rn.f32 	%f609, %f473, %f481, %f529;
	fma.rn.f32 	%f610, %f473, %f482, %f530;
	fma.rn.f32 	%f611, %f473, %f483, %f531;
	fma.rn.f32 	%f612, %f474, %f476, %f532;
	fma.rn.f32 	%f613, %f474, %f477, %f533;
	fma.rn.f32 	%f614, %f474, %f478, %f534;
	fma.rn.f32 	%f615, %f474, %f479, %f535;
	fma.rn.f32 	%f616, %f474, %f480, %f536;
	fma.rn.f32 	%f617, %f474, %f481, %f537;
	fma.rn.f32 	%f618, %f474, %f482, %f538;
	fma.rn.f32 	%f619, %f474, %f483, %f539;
	fma.rn.f32 	%f620, %f475, %f476, %f540;
	fma.rn.f32 	%f621, %f475, %f477, %f541;
	fma.rn.f32 	%f622, %f475, %f478, %f542;
	fma.rn.f32 	%f623, %f475, %f479, %f543;
	fma.rn.f32 	%f624, %f475, %f480, %f544;
	fma.rn.f32 	%f625, %f475, %f481, %f545;
	fma.rn.f32 	%f626, %f475, %f482, %f546;
	fma.rn.f32 	%f627, %f475, %f483, %f547;
	ld.shared.v4.f32 	{%f628, %f629, %f630, %f631}, [%r60+2048];
	ld.shared.v4.f32 	{%f632, %f633, %f634, %f635}, [%r60+2064];
	ld.shared.v4.f32 	{%f636, %f637, %f638, %f639}, [%r62+2048];
	ld.shared.v4.f32 	{%f640, %f641, %f642, %f643}, [%r62+2064];
	fma.rn.f32 	%f644, %f548, %f556, %f564;
	fma.rn.f32 	%f645, %f548, %f557, %f565;
	fma.rn.f32 	%f646, %f548, %f558, %f566;
	fma.rn.f32 	%f647, %f548, %f559, %f567;
	fma.rn.f32 	%f648, %f548, %f560, %f568;
	fma.rn.f32 	%f649, %f548, %f561, %f569;
	fma.rn.f32 	%f650, %f548, %f562, %f570;
	fma.rn.f32 	%f651, %f548, %f563, %f571;
	fma.rn.f32 	%f652, %f549, %f556, %f572;
	fma.rn.f32 	%f653, %f549, %f557, %f573;
	fma.rn.f32 	%f654, %f549, %f558, %f574;
	fma.rn.f32 	%f655, %f549, %f559, %f575;
	fma.rn.f32 	%f656, %f549, %f560, %f576;
	fma.rn.f32 	%f657, %f549, %f561, %f577;
	fma.rn.f32 	%f658, %f549, %f562, %f578;
	fma.rn.f32 	%f659, %f549, %f563, %f579;
	fma.rn.f32 	%f660, %f550, %f556, %f580;
	fma.rn.f32 	%f661, %f550, %f557, %f581;
	fma.rn.f32 	%f662, %f550, %f558, %f582;
	fma.rn.f32 	%f663, %f550, %f559, %f583;
	fma.rn.f32 	%f664, %f550, %f560, %f584;
	fma.rn.f32 	%f665, %f550, %f561, %f585;
	fma.rn.f32 	%f666, %f550, %f562, %f586;
	fma.rn.f32 	%f667, %f550, %f563, %f587;
	fma.rn.f32 	%f668, %f551, %f556, %f588;
	fma.rn.f32 	%f669, %f551, %f557, %f589;
	fma.rn.f32 	%f670, %f551, %f558, %f590;
	fma.rn.f32 	%f671, %f551, %f559, %f591;
	fma.rn.f32 	%f672, %f551, %f560, %f592;
	fma.rn.f32 	%f673, %f551, %f561, %f593;
	fma.rn.f32 	%f674, %f551, %f562, %f594;
	fma.rn.f32 	%f675, %f551, %f563, %f595;
	fma.rn.f32 	%f676, %f552, %f556, %f596;
	fma.rn.f32 	%f677, %f552, %f557, %f597;
	fma.rn.f32 	%f678, %f552, %f558, %f598;
	fma.rn.f32 	%f679, %f552, %f559, %f599;
	fma.rn.f32 	%f680, %f552, %f560, %f600;
	fma.rn.f32 	%f681, %f552, %f561, %f601;
	fma.rn.f32 	%f682, %f552, %f562, %f602;
	fma.rn.f32 	%f683, %f552, %f563, %f603;
	fma.rn.f32 	%f684, %f553, %f556, %f604;
	fma.rn.f32 	%f685, %f553, %f557, %f605;
	fma.rn.f32 	%f686, %f553, %f558, %f606;
	fma.rn.f32 	%f687, %f553, %f559, %f607;
	fma.rn.f32 	%f688, %f553, %f560, %f608;
	fma.rn.f32 	%f689, %f553, %f561, %f609;
	fma.rn.f32 	%f690, %f553, %f562, %f610;
	fma.rn.f32 	%f691, %f553, %f563, %f611;
	fma.rn.f32 	%f692, %f554, %f556, %f612;
	fma.rn.f32 	%f693, %f554, %f557, %f613;
	fma.rn.f32 	%f694, %f554, %f558, %f614;
	fma.rn.f32 	%f695, %f554, %f559, %f615;
	fma.rn.f32 	%f696, %f554, %f560, %f616;
	fma.rn.f32 	%f697, %f554, %f561, %f617;
	fma.rn.f32 	%f698, %f554, %f562, %f618;
	fma.rn.f32 	%f699, %f554, %f563, %f619;
	fma.rn.f32 	%f700, %f555, %f556, %f620;
	fma.rn.f32 	%f701, %f555, %f557, %f621;
	fma.rn.f32 	%f702, %f555, %f558, %f622;
	fma.rn.f32 	%f703, %f555, %f559, %f623;
	fma.rn.f32 	%f704, %f555, %f560, %f624;
	fma.rn.f32 	%f705, %f555, %f561, %f625;
	fma.rn.f32 	%f706, %f555, %f562, %f626;
	fma.rn.f32 	%f707, %f555, %f563, %f627;
	ld.shared.v4.f32 	{%f708, %f709, %f710, %f711}, [%r60+2560];
	ld.shared.v4.f32 	{%f712, %f713, %f714, %f715}, [%r60+2576];
	ld.shared.v4.f32 	{%f716, %f717, %f718, %f719}, [%r62+2560];
	ld.shared.v4.f32 	{%f720, %f721, %f722, %f723}, [%r62+2576];
	fma.rn.f32 	%f724, %f628, %f636, %f644;
	fma.rn.f32 	%f725, %f628, %f637, %f645;
	fma.rn.f32 	%f726, %f628, %f638, %f646;
	fma.rn.f32 	%f727, %f628, %f639, %f647;
	fma.rn.f32 	%f728, %f628, %f640, %f648;
	fma.rn.f32 	%f729, %f628, %f641, %f649;
	fma.rn.f32 	%f730, %f628, %f642, %f650;
	fma.rn.f32 	%f731, %f628, %f643, %f651;
	fma.rn.f32 	%f732, %f629, %f636, %f652;
	fma.rn.f32 	%f733, %f629, %f637, %f653;
	fma.rn.f32 	%f734, %f629, %f638, %f654;
	fma.rn.f32 	%f735, %f629, %f639, %f655;
	fma.rn.f32 	%f736, %f629, %f640, %f656;
	fma.rn.f32 	%f737, %f629, %f641, %f657;
	fma.rn.f32 	%f738, %f629, %f642, %f658;
	fma.rn.f32 	%f739, %f629, %f643, %f659;
	fma.rn.f32 	%f740, %f630, %f636, %f660;
	fma.rn.f32 	%f741, %f630, %f637, %f661;
	fma.rn.f32 	%f742, %f630, %f638, %f662;
	fma.rn.f32 	%f743, %f630, %f639, %f663;
	fma.rn.f32 	%f744, %f630, %f640, %f664;
	fma.rn.f32 	%f745, %f630, %f641, %f665;
	fma.rn.f32 	%f746, %f630, %f642, %f666;
	fma.rn.f32 	%f747, %f630, %f643, %f667;
	fma.rn.f32 	%f748, %f631, %f636, %f668;
	fma.rn.f32 	%f749, %f631, %f637, %f669;
	fma.rn.f32 	%f750, %f631, %f638, %f670;
	fma.rn.f32 	%f751, %f631, %f639, %f671;
	fma.rn.f32 	%f752, %f631, %f640, %f672;
	fma.rn.f32 	%f753, %f631, %f641, %f673;
	fma.rn.f32 	%f754, %f631, %f642, %f674;
	fma.rn.f32 	%f755, %f631, %f643, %f675;
	fma.rn.f32 	%f756, %f632, %f636, %f676;
	fma.rn.f32 	%f757, %f632, %f637, %f677;
	fma.rn.f32 	%f758, %f632, %f638, %f678;
	fma.rn.f32 	%f759, %f632, %f639, %f679;
	fma.rn.f32 	%f760, %f632, %f640, %f680;
	fma.rn.f32 	%f761, %f632, %f641, %f681;
	fma.rn.f32 	%f762, %f632, %f642, %f682;
	fma.rn.f32 	%f763, %f632, %f643, %f683;
	fma.rn.f32 	%f764, %f633, %f636, %f684;
	fma.rn.f32 	%f765, %f633, %f637, %f685;
	fma.rn.f32 	%f766, %f633, %f638, %f686;
	fma.rn.f32 	%f767, %f633, %f639, %f687;
	fma.rn.f32 	%f768, %f633, %f640, %f688;
	fma.rn.f32 	%f769, %f633, %f641, %f689;
	fma.rn.f32 	%f770, %f633, %f642, %f690;
	fma.rn.f32 	%f771, %f633, %f643, %f691;
	fma.rn.f32 	%f772, %f634, %f636, %f692;
	fma.rn.f32 	%f773, %f634, %f637, %f693;
	fma.rn.f32 	%f774, %f634, %f638, %f694;
	fma.rn.f32 	%f775, %f634, %f639, %f695;
	fma.rn.f32 	%f776, %f634, %f640, %f696;
	fma.rn.f32 	%f777, %f634, %f641, %f697;
	fma.rn.f32 	%f778, %f634, %f642, %f698;
	fma.rn.f32 	%f779, %f634, %f643, %f699;
	fma.rn.f32 	%f780, %f635, %f636, %f700;
	fma.rn.f32 	%f781, %f635, %f637, %f701;
	fma.rn.f32 	%f782, %f635, %f638, %f702;
	fma.rn.f32 	%f783, %f635, %f639, %f703;
	fma.rn.f32 	%f784, %f635, %f640, %f704;
	fma.rn.f32 	%f785, %f635, %f641, %f705;
	fma.rn.f32 	%f786, %f635, %f642, %f706;
	fma.rn.f32 	%f787, %f635, %f643, %f707;
	ld.shared.v4.f32 	{%f923, %f922, %f921, %f920}, [%r60+3072];
	ld.shared.v4.f32 	{%f919, %f918, %f917, %f916}, [%r60+3088];
	ld.shared.v4.f32 	{%f931, %f930, %f929, %f928}, [%r62+3072];
	ld.shared.v4.f32 	{%f927, %f926, %f925, %f924}, [%r62+3088];
	fma.rn.f32 	%f788, %f708, %f716, %f724;
	fma.rn.f32 	%f789, %f708, %f717, %f725;
	fma.rn.f32 	%f790, %f708, %f718, %f726;
	fma.rn.f32 	%f791, %f708, %f719, %f727;
	fma.rn.f32 	%f792, %f708, %f720, %f728;
	fma.rn.f32 	%f793, %f708, %f721, %f729;
	fma.rn.f32 	%f794, %f708, %f722, %f730;
	fma.rn.f32 	%f795, %f708, %f723, %f731;
	fma.rn.f32 	%f796, %f709, %f716, %f732;
	fma.rn.f32 	%f797, %f709, %f717, %f733;
	fma.rn.f32 	%f798, %f709, %f718, %f734;
	fma.rn.f32 	%f799, %f709, %f719, %f735;
	fma.rn.f32 	%f800, %f709, %f720, %f736;
	fma.rn.f32 	%f801, %f709, %f721, %f737;
	fma.rn.f32 	%f802, %f709, %f722, %f738;
	fma.rn.f32 	%f803, %f709, %f723, %f739;
	fma.rn.f32 	%f804, %f710, %f716, %f740;
	fma.rn.f32 	%f805, %f710, %f717, %f741;
	fma.rn.f32 	%f806, %f710, %f718, %f742;
	fma.rn.f32 	%f807, %f710, %f719, %f743;
	fma.rn.f32 	%f808, %f710, %f720, %f744;
	fma.rn.f32 	%f809, %f710, %f721, %f745;
	fma.rn.f32 	%f810, %f710, %f722, %f746;
	fma.rn.f32 	%f811, %f710, %f723, %f747;
	fma.rn.f32 	%f812, %f711, %f716, %f748;
	fma.rn.f32 	%f813, %f711, %f717, %f749;
	fma.rn.f32 	%f814, %f711, %f718, %f750;
	fma.rn.f32 	%f815, %f711, %f719, %f751;
	fma.rn.f32 	%f816, %f711, %f720, %f752;
	fma.rn.f32 	%f817, %f711, %f721, %f753;
	fma.rn.f32 	%f818, %f711, %f722, %f754;
	fma.rn.f32 	%f819, %f711, %f723, %f755;
	fma.rn.f32 	%f820, %f712, %f716, %f756;
	fma.rn.f32 	%f821, %f712, %f717, %f757;
	fma.rn.f32 	%f822, %f712, %f718, %f758;
	fma.rn.f32 	%f823, %f712, %f719, %f759;
	fma.rn.f32 	%f824, %f712, %f720, %f760;
	fma.rn.f32 	%f825, %f712, %f721, %f761;
	fma.rn.f32 	%f826, %f712, %f722, %f762;
	fma.rn.f32 	%f827, %f712, %f723, %f763;
	fma.rn.f32 	%f828, %f713, %f716, %f764;
	fma.rn.f32 	%f829, %f713, %f717, %f765;
	fma.rn.f32 	%f830, %f713, %f718, %f766;
	fma.rn.f32 	%f831, %f713, %f719, %f767;
	fma.rn.f32 	%f832, %f713, %f720, %f768;
	fma.rn.f32 	%f833, %f713, %f721, %f769;
	fma.rn.f32 	%f834, %f713, %f722, %f770;
	fma.rn.f32 	%f835, %f713, %f723, %f771;
	fma.rn.f32 	%f836, %f714, %f716, %f772;
	fma.rn.f32 	%f837, %f714, %f717, %f773;
	fma.rn.f32 	%f838, %f714, %f718, %f774;
	fma.rn.f32 	%f839, %f714, %f719, %f775;
	fma.rn.f32 	%f840, %f714, %f720, %f776;
	fma.rn.f32 	%f841, %f714, %f721, %f777;
	fma.rn.f32 	%f842, %f714, %f722, %f778;
	fma.rn.f32 	%f843, %f714, %f723, %f779;
	fma.rn.f32 	%f844, %f715, %f716, %f780;
	fma.rn.f32 	%f845, %f715, %f717, %f781;
	fma.rn.f32 	%f846, %f715, %f718, %f782;
	fma.rn.f32 	%f847, %f715, %f719, %f783;
	fma.rn.f32 	%f848, %f715, %f720, %f784;
	fma.rn.f32 	%f849, %f715, %f721, %f785;
	fma.rn.f32 	%f850, %f715, %f722, %f786;
	fma.rn.f32 	%f851, %f715, %f723, %f787;
	ld.shared.v4.f32 	{%f144, %f143, %f142, %f141}, [%r60+3584];
	ld.shared.v4.f32 	{%f148, %f147, %f146, %f145}, [%r60+3600];
	ld.shared.v4.f32 	{%f152, %f151, %f150, %f149}, [%r62+3584];
	ld.shared.v4.f32 	{%f156, %f155, %f154, %f153}, [%r62+3600];
	fma.rn.f32 	%f157, %f923, %f931, %f788;
	fma.rn.f32 	%f158, %f923, %f930, %f789;
	fma.rn.f32 	%f159, %f923, %f929, %f790;
	fma.rn.f32 	%f160, %f923, %f928, %f791;
	fma.rn.f32 	%f161, %f923, %f927, %f792;
	fma.rn.f32 	%f162, %f923, %f926, %f793;
	fma.rn.f32 	%f163, %f923, %f925, %f794;
	fma.rn.f32 	%f164, %f923, %f924, %f795;
	fma.rn.f32 	%f165, %f922, %f931, %f796;
	fma.rn.f32 	%f166, %f922, %f930, %f797;
	fma.rn.f32 	%f167, %f922, %f929, %f798;
	fma.rn.f32 	%f168, %f922, %f928, %f799;
	fma.rn.f32 	%f169, %f922, %f927, %f800;
	fma.rn.f32 	%f170, %f922, %f926, %f801;
	fma.rn.f32 	%f171, %f922, %f925, %f802;
	fma.rn.f32 	%f172, %f922, %f924, %f803;
	fma.rn.f32 	%f173, %f921, %f931, %f804;
	fma.rn.f32 	%f174, %f921, %f930, %f805;
	fma.rn.f32 	%f175, %f921, %f929, %f806;
	fma.rn.f32 	%f176, %f921, %f928, %f807;
	fma.rn.f32 	%f177, %f921, %f927, %f808;
	fma.rn.f32 	%f178, %f921, %f926, %f809;
	fma.rn.f32 	%f179, %f921, %f925, %f810;
	fma.rn.f32 	%f180, %f921, %f924, %f811;
	fma.rn.f32 	%f181, %f920, %f931, %f812;
	fma.rn.f32 	%f182, %f920, %f930, %f813;
	fma.rn.f32 	%f183, %f920, %f929, %f814;
	fma.rn.f32 	%f184, %f920, %f928, %f815;
	fma.rn.f32 	%f185, %f920, %f927, %f816;
	fma.rn.f32 	%f186, %f920, %f926, %f817;
	fma.rn.f32 	%f187, %f920, %f925, %f818;
	fma.rn.f32 	%f188, %f920, %f924, %f819;
	fma.rn.f32 	%f189, %f919, %f931, %f820;
	fma.rn.f32 	%f190, %f919, %f930, %f821;
	fma.rn.f32 	%f191, %f919, %f929, %f822;
	fma.rn.f32 	%f192, %f919, %f928, %f823;
	fma.rn.f32 	%f193, %f919, %f927, %f824;
	fma.rn.f32 	%f194, %f919, %f926, %f825;
	fma.rn.f32 	%f195, %f919, %f925, %f826;
	fma.rn.f32 	%f196, %f919, %f924, %f827;
	fma.rn.f32 	%f197, %f918, %f931, %f828;
	fma.rn.f32 	%f198, %f918, %f930, %f829;
	fma.rn.f32 	%f199, %f918, %f929, %f830;
	fma.rn.f32 	%f200, %f918, %f928, %f831;
	fma.rn.f32 	%f201, %f918, %f927, %f832;
	fma.rn.f32 	%f202, %f918, %f926, %f833;
	fma.rn.f32 	%f203, %f918, %f925, %f834;
	fma.rn.f32 	%f204, %f918, %f924, %f835;
	fma.rn.f32 	%f205, %f917, %f931, %f836;
	fma.rn.f32 	%f206, %f917, %f930, %f837;
	fma.rn.f32 	%f207, %f917, %f929, %f838;
	fma.rn.f32 	%f208, %f917, %f928, %f839;
	fma.rn.f32 	%f209, %f917, %f927, %f840;
	fma.rn.f32 	%f210, %f917, %f926, %f841;
	fma.rn.f32 	%f211, %f917, %f925, %f842;
	fma.rn.f32 	%f212, %f917, %f924, %f843;
	fma.rn.f32 	%f213, %f916, %f931, %f844;
	fma.rn.f32 	%f214, %f916, %f930, %f845;
	fma.rn.f32 	%f215, %f916, %f929, %f846;
	fma.rn.f32 	%f216, %f916, %f928, %f847;
	fma.rn.f32 	%f217, %f916, %f927, %f848;
	fma.rn.f32 	%f218, %f916, %f926, %f849;
	fma.rn.f32 	%f219, %f916, %f925, %f850;
	fma.rn.f32 	%f220, %f916, %f924, %f851;
	shl.b32 	%r63, %r17, 12;
	add.s32 	%r18, %r55, %r63;
	shl.b32 	%r64, %r6, 9;
	add.s32 	%r65, %r18, %r64;
	shl.b32 	%r66, %r5, 2;
	add.s32 	%r67, %r65, %r66;
	st.shared.f32 	[%r67], %f943;
	st.shared.f32 	[%r67+512], %f942;
	st.shared.f32 	[%r67+1024], %f941;
	st.shared.f32 	[%r67+1536], %f940;
	add.s32 	%r19, %r57, %r63;
	shl.b32 	%r68, %r7, 9;
	add.s32 	%r69, %r19, %r68;
	shl.b32 	%r70, %r8, 2;
	add.s32 	%r71, %r69, %r70;
	st.shared.v4.f32 	[%r71], {%f947, %f946, %f945, %f944};
	bar.sync 	0;
	@%p2 bra 	$L__BB0_6;
	add.s32 	%r73, %r18, %r59;
	ld.shared.v4.f32 	{%f923, %f922, %f921, %f920}, [%r73];
	ld.shared.v4.f32 	{%f919, %f918, %f917, %f916}, [%r73+16];
	add.s32 	%r75, %r19, %r61;
	ld.shared.v4.f32 	{%f931, %f930, %f929, %f928}, [%r75];
	ld.shared.v4.f32 	{%f927, %f926, %f925, %f924}, [%r75+16];
$L__BB0_6:
	fma.rn.f32 	%f1027, %f144, %f152, %f157;
	fma.rn.f32 	%f1026, %f144, %f151, %f158;
	fma.rn.f32 	%f1025, %f144, %f150, %f159;
	fma.rn.f32 	%f1024, %f144, %f149, %f160;
	fma.rn.f32 	%f1023, %f144, %f156, %f161;
	fma.rn.f32 	%f1022, %f144, %f155, %f162;
	fma.rn.f32 	%f1021, %f144, %f154, %f163;
	fma.rn.f32 	%f1020, %f144, %f153, %f164;
	fma.rn.f32 	%f1019, %f143, %f152, %f165;
	fma.rn.f32 	%f1018, %f143, %f151, %f166;
	fma.rn.f32 	%f1017, %f143, %f150, %f167;
	fma.rn.f32 	%f1016, %f143, %f149, %f168;
	fma.rn.f32 	%f1015, %f143, %f156, %f169;
	fma.rn.f32 	%f1014, %f143, %f155, %f170;
	fma.rn.f32 	%f1013, %f143, %f154, %f171;
	fma.rn.f32 	%f1012, %f143, %f153, %f172;
	fma.rn.f32 	%f1011, %f142, %f152, %f173;
	fma.rn.f32 	%f1010, %f142, %f151, %f174;
	fma.rn.f32 	%f1009, %f142, %f150, %f175;
	fma.rn.f32 	%f1008, %f142, %f149, %f176;
	fma.rn.f32 	%f1007, %f142, %f156, %f177;
	fma.rn.f32 	%f1006, %f142, %f155, %f178;
	fma.rn.f32 	%f1005, %f142, %f154, %f179;
	fma.rn.f32 	%f1004, %f142, %f153, %f180;
	fma.rn.f32 	%f1003, %f141, %f152, %f181;
	fma.rn.f32 	%f1002, %f141, %f151, %f182;
	fma.rn.f32 	%f1001, %f141, %f150, %f183;
	fma.rn.f32 	%f1000, %f141, %f149, %f184;
	fma.rn.f32 	%f999, %f141, %f156, %f185;
	fma.rn.f32 	%f998, %f141, %f155, %f186;
	fma.rn.f32 	%f997, %f141, %f154, %f187;
	fma.rn.f32 	%f996, %f141, %f153, %f188;
	fma.rn.f32 	%f995, %f148, %f152, %f189;
	fma.rn.f32 	%f994, %f148, %f151, %f190;
	fma.rn.f32 	%f993, %f148, %f150, %f191;
	fma.rn.f32 	%f992, %f148, %f149, %f192;
	fma.rn.f32 	%f991, %f148, %f156, %f193;
	fma.rn.f32 	%f990, %f148, %f155, %f194;
	fma.rn.f32 	%f989, %f148, %f154, %f195;
	fma.rn.f32 	%f988, %f148, %f153, %f196;
	fma.rn.f32 	%f987, %f147, %f152, %f197;
	fma.rn.f32 	%f986, %f147, %f151, %f198;
	fma.rn.f32 	%f985, %f147, %f150, %f199;
	fma.rn.f32 	%f984, %f147, %f149, %f200;
	fma.rn.f32 	%f983, %f147, %f156, %f201;
	fma.rn.f32 	%f982, %f147, %f155, %f202;
	fma.rn.f32 	%f981, %f147, %f154, %f203;
	fma.rn.f32 	%f980, %f147, %f153, %f204;
	fma.rn.f32 	%f979, %f146, %f152, %f205;
	fma.rn.f32 	%f978, %f146, %f151, %f206;
	fma.rn.f32 	%f977, %f146, %f150, %f207;
	fma.rn.f32 	%f976, %f146, %f149, %f208;
	fma.rn.f32 	%f975, %f146, %f156, %f209;
	fma.rn.f32 	%f974, %f146, %f155, %f210;
	fma.rn.f32 	%f973, %f146, %f154, %f211;
	fma.rn.f32 	%f972, %f146, %f153, %f212;
	fma.rn.f32 	%f971, %f145, %f152, %f213;
	fma.rn.f32 	%f970, %f145, %f151, %f214;
	fma.rn.f32 	%f969, %f145, %f150, %f215;
	fma.rn.f32 	%f968, %f145, %f149, %f216;
	fma.rn.f32 	%f967, %f145, %f156, %f217;
	fma.rn.f32 	%f966, %f145, %f155, %f218;
	fma.rn.f32 	%f965, %f145, %f154, %f219;
	fma.rn.f32 	%f964, %f145, %f153, %f220;
	add.s32 	%r87, %r87, 1;
	setp.ne.s32 	%p5, %r87, 1;
	mov.u32 	%r88, %r17;
	@%p5 bra 	$L__BB0_2;
$L__BB0_7:
	ld.param.u64 	%rd51, [_Z5sgemmILi128ELi8ELi128ELi8ELi8EEvPfS0_S0_iii_param_2];
	cvta.to.global.u64 	%rd31, %rd51;
	shl.b32 	%r76, %r2, 3;
	add.s32 	%r77, %r3, %r76;
	mul.lo.s32 	%r78, %r22, %r77;
	cvt.s64.s32 	%rd32, %r78;
	shl.b32 	%r79, %r1, 3;
	add.s32 	%r80, %r79, %r4;
	cvt.u64.u32 	%rd33, %r80;
	add.s64 	%rd34, %rd33, %rd32;
	shl.b64 	%rd35, %rd34, 2;
	add.s64 	%rd36, %rd31, %rd35;
	st.global.v4.f32 	[%rd36], {%f1027, %f1026, %f1025, %f1024};
	st.global.v4.f32 	[%rd36+16], {%f1023, %f1022, %f1021, %f1020};
	mul.wide.s32 	%rd37, %r22, 4;
	add.s64 	%rd38, %rd36, %rd37;
	st.global.v4.f32 	[%rd38], {%f1019, %f1018, %f1017, %f1016};
	st.global.v4.f32 	[%rd38+16], {%f1015, %f1014, %f1013, %f1012};
	shl.b32 	%r81, %r22, 1;
	mul.wide.s32 	%rd39, %r81, 4;
	add.s64 	%rd40, %rd36, %rd39;
	st.global.v4.f32 	[%rd40], {%f1011, %f1010, %f1009, %f1008};
	st.global.v4.f32 	[%rd40+16], {%f1007, %f1006, %f1005, %f1004};
	mul.lo.s32 	%r82, %r22, 3;
	mul.wide.s32 	%rd41, %r82, 4;
	add.s64 	%rd42, %rd36, %rd41;
	st.global.v4.f32 	[%rd42], {%f1003, %f1002, %f1001, %f1000};
	st.global.v4.f32 	[%rd42+16], {%f999, %f998, %f997, %f996};
	shl.b32 	%r83, %r22, 2;
	mul.wide.s32 	%rd43, %r83, 4;
	add.s64 	%rd44, %rd36, %rd43;
	st.global.v4.f32 	[%rd44], {%f995, %f994, %f993, %f992};
	st.global.v4.f32 	[%rd44+16], {%f991, %f990, %f989, %f988};
	mul.lo.s32 	%r84, %r22, 5;
	mul.wide.s32 	%rd45, %r84, 4;
	add.s64 	%rd46, %rd36, %rd45;
	st.global.v4.f32 	[%rd46], {%f987, %f986, %f985, %f984};
	st.global.v4.f32 	[%rd46+16], {%f983, %f982, %f981, %f980};
	mul.lo.s32 	%r85, %r22, 6;
	mul.wide.s32 	%rd47, %r85, 4;
	add.s64 	%rd48, %rd36, %rd47;
	st.global.v4.f32 	[%rd48], {%f979, %f978, %f977, %f976};
	st.global.v4.f32 	[%rd48+16], {%f975, %f974, %f973, %f972};
	mul.lo.s32 	%r86, %r22, 7;
	mul.wide.s32 	%rd49, %r86, 4;
	add.s64 	%rd50, %rd36, %rd49;
	st.global.v4.f32 	[%rd50], {%f971, %f970, %f969, %f968};
	st.global.v4.f32 	[%rd50+16], {%f967, %f966, %f965, %f964};
	ret;

}


// ===== COMPILED SASS (sm_100) =====

	.target	sm_100

	.elftype	@"ET_EXEC"


//--------------------- .note.nv.tkinfo           --------------------------
	.section	.note.nv.tkinfo,"",@"SHT_NOTE"
	.sectionflags	@"SHF_NOTE_NV_TKINFO"
	.tkinfo
        /*0018*/ 	.word	0x00000002
        /*0030*/ 	.string	""
        /*0030*/ 	.string	"ptxas"
        /*0030*/ 	.string	"Cuda compilation tools, release 13.0, V13.0.88"
        /*0030*/ 	.string	"Build cuda_13.0.r13.0/compiler.36424714_0"
        /*0030*/ 	.string	"-arch sm_100 -m 64 "



//--------------------- .note.nv.cuinfo           --------------------------
	.section	.note.nv.cuinfo,"",@"SHT_NOTE"
	.sectionflags	@"SHF_NOTE_NV_CUINFO"
        /*0018*/ 	.short	0x0002
        /*001a*/ 	.short	0x0064
        /*001c*/ 	.short	0x0082
	.zero		2


//--------------------- .nv.info                  --------------------------
	.section	.nv.info,"",@"SHT_CUDA_INFO"
	.align	4


	//----- nvinfo : EIATTR_REGCOUNT
	.align		4
        /*0000*/ 	.byte	0x04, 0x2f
        /*0002*/ 	.short	(.L_1 - .L_0)
	.align		4
.L_0:
        /*0004*/ 	.word	index@(_Z5sgemmILi128ELi8ELi128ELi8ELi8EEvPfS0_S0_iii)
        /*0008*/ 	.word	0x00000080


	//----- nvinfo : EIATTR_FRAME_SIZE
	.align		4
.L_1:
        /*000c*/ 	.byte	0x04, 0x11
        /*000e*/ 	.short	(.L_3 - .L_2)
	.align		4
.L_2:
        /*0010*/ 	.word	index@(_Z5sgemmILi128ELi8ELi128ELi8ELi8EEvPfS0_S0_iii)
        /*0014*/ 	.word	0x00000000


	//----- nvinfo : EIATTR_MIN_STACK_SIZE
	.align		4
.L_3:
        /*0018*/ 	.byte	0x04, 0x12
        /*001a*/ 	.short	(.L_5 - .L_4)
	.align		4
.L_4:
        /*001c*/ 	.word	index@(_Z5sgemmILi128ELi8ELi128ELi8ELi8EEvPfS0_S0_iii)
        /*0020*/ 	.word	0x00000000
.L_5:


//--------------------- .nv.compat                --------------------------
	.section	.nv.compat,"",@"SHT_CUDA_COMPAT_INFO"
	.align	4
        /*0000*/ 	.byte	0x02, 0x09, 0x00, 0x00, 0x02, 0x02, 0x01, 0x00, 0x02, 0x05, 0x05, 0x00, 0x03, 0x07, 0x01, 0x01
        /*0010*/ 	.byte	0x02, 0x03, 0x00, 0x00, 0x02, 0x06, 0x01, 0x00, 0x04, 0x0b, 0x08, 0x00, 0x09, 0x00, 0x00, 0x00
        /*0020*/ 	.byte	0x00, 0x00, 0x00, 0x00


//--------------------- .nv.info._Z5sgemmILi128ELi8ELi128ELi8ELi8EEvPfS0_S0_iii --------------------------
	.section	.nv.info._Z5sgemmILi128ELi8ELi128ELi8ELi8EEvPfS0_S0_iii,"",@"SHT_CUDA_INFO"
	.sectionflags	@""
	.align	4


	//----- nvinfo : EIATTR_CUDA_API_VERSION
	.align		4
        /*0000*/ 	.byte	0x04, 0x37
        /*0002*/ 	.short	(.L_7 - .L_6)
.L_6:
        /*0004*/ 	.word	0x00000082


	//----- nvinfo : EIATTR_KPARAM_INFO
	.align		4
.L_7:
        /*0008*/ 	.byte	0x04, 0x17
        /*000a*/ 	.short	(.L_9 - .L_8)
.L_8:
        /*000c*/ 	.word	0x00000000
        /*0010*/ 	.short	0x0005
        /*0012*/ 	.short	0x0020
        /*0014*/ 	.byte	0x00, 0xf0, 0x11, 0x00


	//----- nvinfo : EIATTR_KPARAM_INFO
	.align		4
.L_9:
        /*0018*/ 	.byte	0x04, 0x17
        /*001a*/ 	.short	(.L_11 - .L_10)
.L_10:
        /*001c*/ 	.word	0x00000000
        /*0020*/ 	.short	0x0004
        /*0022*/ 	.short	0x001c
        /*0024*/ 	.byte	0x00, 0xf0, 0x11, 0x00


	//----- nvinfo : EIATTR_KPARAM_INFO
	.align		4
.L_11:
        /*0028*/ 	.byte	0x04, 0x17
        /*002a*/ 	.short	(.L_13 - .L_12)
.L_12:
        /*002c*/ 	.word	0x00000000
        /*0030*/ 	.short	0x0003
        /*0032*/ 	.short	0x0018
        /*0034*/ 	.byte	0x00, 0xf0, 0x11, 0x00


	//----- nvinfo : EIATTR_KPARAM_INFO
	.align		4
.L_13:
        /*0038*/ 	.byte	0x04, 0x17
        /*003a*/ 	.short	(.L_15 - .L_14)
.L_14:
        /*003c*/ 	.word	0x00000000
        /*0040*/ 	.short	0x0002
        /*0042*/ 	.short	0x0010
        /*0044*/ 	.byte	0x00, 0xf5, 0x21, 0x00


	//----- nvinfo : EIATTR_KPARAM_INFO
	.align		4
.L_15:
        /*0048*/ 	.byte	0x04, 0x17
        /*004a*/ 	.short	(.L_17 - .L_16)
.L_16:
        /*004c*/ 	.word	0x00000000
        /*0050*/ 	.short	0x0001
        /*0052*/ 	.short	0x0008
        /*0054*/ 	.byte	0x00, 0xf5, 0x21, 0x00


	//----- nvinfo : EIATTR_KPARAM_INFO
	.align		4
.L_17:
        /*0058*/ 	.byte	0x04, 0x17
        /*005a*/ 	.short	(.L_19 - .L_18)
.L_18:
        /*005c*/ 	.word	0x00000000
        /*0060*/ 	.short	0x0000
        /*0062*/ 	.short	0x0000
        /*0064*/ 	.byte	0x00, 0xf5, 0x21, 0x00


	//----- nvinfo : EIATTR_SPARSE_MMA_MASK
	.align		4
.L_19:
        /*0068*/ 	.byte	0x03, 0x50
        /*006a*/ 	.short	0x0000


	//----- nvinfo : EIATTR_MAXREG_COUNT
	.align		4
        /*006c*/ 	.byte	0x03, 0x1b
        /*006e*/ 	.short	0x00ff


	//----- nvinfo : EIATTR_NUM_BARRIERS
	.align		4
        /*0070*/ 	.byte	0x02, 0x4c
        /*0072*/ 	.byte	0x01
	.zero		1


	//----- nvinfo : EIATTR_MERCURY_ISA_VERSION
	.align		4
        /*0074*/ 	.byte	0x03, 0x5f
        /*0076*/ 	.short	0x0101


	//----- nvinfo : EIATTR_VRC_CTA_INIT_COUNT
	.align		4
        /*0078*/ 	.byte	0x02, 0x4a
	.zero		1
	.zero		1


	//----- nvinfo : EIATTR_EXIT_INSTR_OFFSETS
	.align		4
        /*007c*/ 	.byte	0x04, 0x1c
        /*007e*/ 	.short	(.L_21 - .L_20)


	//   ....[0]....
.L_20:
        /*0080*/ 	.word	0x00002dc0


	//----- nvinfo : EIATTR_CBANK_PARAM_SIZE
	.align		4
.L_21:
        /*0084*/ 	.byte	0x03, 0x19
        /*0086*/ 	.short	0x0024


	//----- nvinfo : EIATTR_PARAM_CBANK
	.align		4
        /*0088*/ 	.byte	0x04, 0x0a
        /*008a*/ 	.short	(.L_23 - .L_22)
	.align		4
.L_22:
        /*008c*/ 	.word	index@(.nv.constant0._Z5sgemmILi128ELi8ELi128ELi8ELi8EEvPfS0_S0_iii)
        /*0090*/ 	.short	0x0380
        /*0092*/ 	.short	0x0024


	//----- nvinfo : EIATTR_SW_WAR
	.align		4
.L_23:
        /*0094*/ 	.byte	0x04, 0x36
        /*0096*/ 	.short	(.L_25 - .L_24)
.L_24:
        /*0098*/ 	.word	0x00000008
.L_25:


//--------------------- .nv.callgraph             --------------------------
	.section	.nv.callgraph,"",@"SHT_CUDA_CALLGRAPH"
	.align	4
	.sectionentsize	8
	.align		4
        /*0000*/ 	.word	0x00000000
	.align		4
        /*0004*/ 	.word	0xffffffff
	.align		4
        /*0008*/ 	.word	0x00000000
	.align		4
        /*000c*/ 	.word	0xfffffffe
	.align		4
        /*0010*/ 	.word	0x00000000
	.align		4
        /*0014*/ 	.word	0xfffffffd
	.align		4
        /*0018*/ 	.word	0x00000000
	.align		4
        /*001c*/ 	.word	0xfffffffc


//--------------------- .text._Z5sgemmILi128ELi8ELi128ELi8ELi8EEvPfS0_S0_iii --------------------------
	.section	.text._Z5sgemmILi128ELi8ELi128ELi8ELi8EEvPfS0_S0_iii,"ax",@progbits
	.align	128
        .global         _Z5sgemmILi128ELi8ELi128ELi8ELi8EEvPfS0_S0_iii
        .type           _Z5sgemmILi128ELi8ELi128ELi8ELi8EEvPfS0_S0_iii,@function
        .size           _Z5sgemmILi128ELi8ELi128ELi8ELi8EEvPfS0_S0_iii,(.L_x_3 - _Z5sgemmILi128ELi8ELi128ELi8ELi8EEvPfS0_S0_iii)
        .other          _Z5sgemmILi128ELi8ELi128ELi8ELi8EEvPfS0_S0_iii,@"STO_CUDA_ENTRY STV_DEFAULT"
_Z5sgemmILi128ELi8ELi128ELi8ELi8EEvPfS0_S0_iii:
.text._Z5sgemmILi128ELi8ELi128ELi8ELi8EEvPfS0_S0_iii:
[----:B------:R-:W-:Y:S01]  /*0000*/  LDC R1, c[0x0][0x37c] ;  /* 0x0000df00ff017b82 */ /* 0x000fe20000000800 */
[----:B------:R-:W0:Y:S07]  /*0010*/  S2R R0, SR_TID.X ;  /* 0x0000000000007919 */ /* 0x000e2e0000002100 */
[----:B------:R-:W1:Y:S01]  /*0020*/  S2UR UR10, SR_CTAID.Y ;  /* 0x00000000000a79c3 */ /* 0x000e620000002600 */
[----:B------:R-:W0:Y:S01]  /*0030*/  LDCU UR8, c[0x0][0x360] ;  /* 0x00006c00ff0877ac */ /* 0x000e220008000800 */
[----:B------:R-:W0:Y:S01]  /*0040*/  S2R R3, SR_TID.Y ;  /* 0x0000000000037919 */ /* 0x000e220000002200 */
[----:B------:R-:W2:Y:S05]  /*0050*/  LDCU UR13, c[0x0][0x39c] ;  /* 0x00007380ff0d77ac */ /* 0x000eaa0008000800 */
[----:B------:R-:W3:Y:S01]  /*0060*/  S2UR UR11, SR_CTAID.X ;  /* 0x00000000000b79c3 */ /* 0x000ee20000002500 */
[----:B------:R-:W4:Y:S01]  /*0070*/  LDCU UR9, c[0x0][0x3a0] ;  /* 0x00007400ff0977ac */ /* 0x000f220008000800 */
[----:B------:R-:W5:Y:S01]  /*0080*/  LDCU.128 UR4, c[0x0][0x380] ;  /* 0x00007000ff0477ac */ /* 0x000f620008000c00 */
[----:B------:R-:W4:Y:S01]  /*0090*/  LDCU.64 UR18, c[0x0][0x358] ;  /* 0x00006b00ff1277ac */ /* 0x000f220008000a00 */
[----:B-1----:R-:W-:-:S02]  /*00a0*/  USHF.L.U32 UR10, UR10, 0x7, URZ ;  /* 0x000000070a0a7899 */ /* 0x002fc400080006ff */
[----:B---3--:R-:W-:Y:S01]  /*00b0*/  USHF.L.U32 UR11, UR11, 0x7, URZ ;  /* 0x000000070b0b7899 */ /* 0x008fe200080006ff */
[----:B0-----:R-:W-:Y:S01]  /*00c0*/  IMAD R10, R3, UR8, R0 ;  /* 0x00000008030a7c24 */ /* 0x001fe2000f8e0200 */
[----:B--2---:R-:W-:Y:S02]  /*00d0*/  UIMAD UR8, UR10, UR13, URZ ;  /* 0x0000000d0a0872a4 */ /* 0x004fe4000f8e02ff */
[----:B-----5:R-:W-:Y:S02]  /*00e0*/  UIMAD.WIDE.U32 UR6, UR11, 0x4, UR6 ;  /* 0x000000040b0678a5 */ /* 0x020fe4000f8e0006 */
[--C-:B------:R-:W-:Y:S01]  /*00f0*/  SHF.R.U32.HI R2, RZ, 0x1, R10.reuse ;  /* 0x00000001ff027819 */ /* 0x100fe2000001160a */
[----:B------:R-:W-:Y:S01]  /*0100*/  UIMAD.WIDE UR4, UR8, 0x4, UR4 ;  /* 0x00000004080478a5 */ /* 0x000fe2000f8e0204 */
[----:B------:R-:W-:Y:S02]  /*0110*/  SHF.R.U32.HI R4, RZ, 0x5, R10 ;  /* 0x00000005ff047819 */ /* 0x000fe4000001160a */
[----:B------:R-:W-:Y:S01]  /*0120*/  SHF.L.U32 R6, R10, 0x2, RZ ;  /* 0x000000020a067819 */ /* 0x000fe200000006ff */
[----:B------:R-:W-:-:S02]  /*0130*/  IMAD R88, R2, UR13, RZ ;  /* 0x0000000d02587c24 */ /* 0x000fc4000f8e02ff */
[----:B----4-:R-:W-:Y:S01]  /*0140*/  IMAD R7, R4, UR9, RZ ;  /* 0x0000000904077c24 */ /* 0x010fe2000f8e02ff */
[C---:B------:R-:W-:Y:S02]  /*0150*/  LOP3.LUT R5, R6.reuse, 0x4, RZ, 0xc0, !PT ;  /* 0x0000000406057812 */ /* 0x040fe400078ec0ff */
[----:B------:R-:W-:Y:S02]  /*0160*/  LOP3.LUT R6, R6, 0x7c, RZ, 0xc0, !PT ;  /* 0x0000007c06067812 */ /* 0x000fe400078ec0ff */
[----:B------:R-:W-:Y:S02]  /*0170*/  IADD3 R8, P1, PT, R5, R88, RZ ;  /* 0x0000005805087210 */ /* 0x000fe40007f3e0ff */
[----:B------:R-:W-:Y:S02]  /*0180*/  IADD3 R100, P0, PT, R6, R7, RZ ;  /* 0x0000000706647210 */ /* 0x000fe40007f1e0ff */
[----:B------:R-:W-:Y:S02]  /*0190*/  LEA.HI.X.SX32 R11, R88, RZ, 0x1, P1 ;  /* 0x000000ff580b7211 */ /* 0x000fe400008f0eff */
[----:B------:R-:W-:-:S02]  /*01a0*/  LEA R84, P1, R8, UR4, 0x2 ;  /* 0x0000000408547c11 */ /* 0x000fc4000f8210ff */
[----:B------:R-:W-:Y:S02]  /*01b0*/  LEA.HI.X.SX32 R9, R7, RZ, 0x1, P0 ;  /* 0x000000ff07097211 */ /* 0x000fe400000f0eff */
[----:B------:R-:W-:Y:S02]  /*01c0*/  SHF.L.U32 R7, R100, 0x2, RZ ;  /* 0x0000000264077819 */ /* 0x000fe400000006ff */
[----:B------:R-:W-:Y:S02]  /*01d0*/  LEA.HI.X R85, R8, UR5, R11, 0x2, P1 ;  /* 0x0000000508557c11 */ /* 0x000fe400088f140b */
[----:B------:R-:W-:Y:S02]  /*01e0*/  SHF.L.U64.HI R100, R100, 0x2, R9 ;  /* 0x0000000264647819 */ /* 0x000fe40000010209 */
[----:B------:R-:W-:Y:S02]  /*01f0*/  IADD3 R8, P0, PT, R7, UR6, RZ ;  /* 0x0000000607087c10 */ /* 0x000fe4000ff1e0ff */
[----:B------:R-:W2:Y:S02]  /*0200*/  LDG.E.128.CONSTANT R84, desc[UR18][R84.64] ;  /* 0x0000001254547981 */ /* 0x000ea4000c1e9d00 */
[----:B------:R-:W-:-:S05]  /*0210*/  IADD3.X R9, PT, PT, R100, UR7, RZ, P0, !PT ;  /* 0x0000000764097c10 */ /* 0x000fca00087fe4ff */
[----:B------:R0:W3:Y:S01]  /*0220*/  LDG.E.128.CONSTANT R20, desc[UR18][R8.64] ;  /* 0x0000001208147981 */ /* 0x0000e2000c1e9d00 */
[----:B------:R-:W1:Y:S01]  /*0230*/  S2UR UR12, SR_CgaCtaId ;  /* 0x00000000000c79c3 */ /* 0x000e620000008800 */
[----:B------:R-:W-:Y:S01]  /*0240*/  UMOV UR8, 0x400 ;  /* 0x0000040000087882 */ /* 0x000fe20000000000 */
[C---:B------:R-:W-:Y:S01]  /*0250*/  SHF.L.U32 R11, R10.reuse, 0xb, RZ ;  /* 0x0000000b0a0b7819 */ /* 0x040fe200000006ff */
[----:B------:R-:W-:Y:S01]  /*0260*/  UIADD3 UR9, UPT, UPT, UR8, 0x2000, URZ ;  /* 0x0000200008097890 */ /* 0x000fe2000fffe0ff */
[----:B------:R-:W-:Y:S02]  /*0270*/  SHF.L.U32 R10, R10, 0x4, RZ ;  /* 0x000000040a0a7819 */ /* 0x000fe400000006ff */
[----:B------:R-:W-:Y:S02]  /*0280*/  LOP3.LUT R11, R11, 0x800, RZ, 0xc0, !PT ;  /* 0x000008000b0b7812 */ /* 0x000fe400078ec0ff */
[----:B------:R-:W-:Y:S01]  /*0290*/  LOP3.LUT R13, R10, 0x1f0, RZ, 0xc0, !PT ;  /* 0x000001f00a0d7812 */ /* 0x000fe200078ec0ff */
[----:B-1----:R-:W-:-:S02]  /*02a0*/  ULEA UR8, UR12, UR8, 0x18 ;  /* 0x000000080c087291 */ /* 0x002fc4000f8ec0ff */
[----:B------:R-:W-:-:S04]  /*02b0*/  ULEA UR9, UR12, UR9, 0x18 ;  /* 0x000000090c097291 */ /* 0x000fc8000f8ec0ff */
[----:B------:R-:W-:Y:S02]  /*02c0*/  IADD3 R11, PT, PT, R11, UR8, RZ ;  /* 0x000000080b0b7c10 */ /* 0x000fe4000fffe0ff */
[----:B0-----:R-:W-:Y:S02]  /*02d0*/  LEA R8, R4, UR9, 0x9 ;  /* 0x0000000904087c11 */ /* 0x001fe4000f8e48ff */
[----:B------:R-:W-:Y:S02]  /*02e0*/  LEA R12, R2, R11, 0x2 ;  /* 0x0000000b020c7211 */ /* 0x000fe400078e10ff */
[----:B------:R-:W-:Y:S01]  /*02f0*/  IADD3 R16, PT, PT, R8, R13, RZ ;  /* 0x0000000d08107210 */ /* 0x000fe20007ffe0ff */
[----:B------:R-:W-:Y:S01]  /*0300*/  UISETP.GE.AND UP0, UPT, UR13, 0x8, UPT ;  /* 0x000000080d00788c */ /* 0x000fe2000bf06270 */
[----:B------:R-:W-:Y:S02]  /*0310*/  CS2R R98, SRZ ;  /* 0x0000000000627805 */ /* 0x000fe4000001ff00 */
[----:B------:R-:W-:-:S02]  /*0320*/  CS2R R96, SRZ ;  /* 0x0000000000607805 */ /* 0x000fc4000001ff00 */
[----:B------:R-:W-:Y:S02]  /*0330*/  CS2R R10, SRZ ;  /* 0x00000000000a7805 */ /* 0x000fe4000001ff00 */
[----:B------:R-:W-:Y:S02]  /*0340*/  CS2R R8, SRZ ;  /* 0x0000000000087805 */ /* 0x000fe4000001ff00 */
[----:B------:R-:W-:Y:S02]  /*0350*/  CS2R R14, SRZ ;  /* 0x00000000000e7805 */ /* 0x000fe4000001ff00 */
[----:B------:R-:W-:Y:S02]  /*0360*/  CS2R R18, SRZ ;  /* 0x0000000000127805 */ /* 0x000fe4000001ff00 */
        /* <DEDUP_REMOVED lines=21> */
[----:B------:R-:W-:Y:S01]  /*04c0*/  CS2R R64, SRZ ;  /* 0x0000000000407805 */ /* 0x000fe2000001ff00 */
[----:B--2---:R-:W-:Y:S04]  /*04d0*/  STS [R12], R84 ;  /* 0x000000540c007388 */ /* 0x004fe80000000800 */
[----:B------:R-:W-:Y:S04]  /*04e0*/  STS [R12+0x200], R85 ;  /* 0x000200550c007388 */ /* 0x000fe80000000800 */
[----:B------:R-:W-:Y:S04]  /*04f0*/  STS [R12+0x400], R86 ;  /* 0x000400560c007388 */ /* 0x000fe80000000800 */
[----:B------:R0:W-:Y:S04]  /*0500*/  STS [R12+0x600], R87 ;  /* 0x000600570c007388 */ /* 0x0001e80000000800 */
[----:B---3--:R1:W-:Y:S01]  /*0510*/  STS.128 [R16], R20 ;  /* 0x0000001410007388 */ /* 0x0083e20000000c00 */
[----:B0-----:R-:W-:-:S02]  /*0520*/  CS2R R12, SRZ ;  /* 0x00000000000c7805 */ /* 0x001fc4000001ff00 */
[----:B-1----:R-:W-:Y:S02]  /*0530*/  CS2R R16, SRZ ;  /* 0x0000000000107805 */ /* 0x002fe4000001ff00 */
[----:B------:R-:W-:Y:S02]  /*0540*/  CS2R R22, SRZ ;  /* 0x0000000000167805 */ /* 0x000fe4000001ff00 */
[----:B------:R-:W-:Y:S01]  /*0550*/  CS2R R20, SRZ ;  /* 0x0000000000147805 */ /* 0x000fe2000001ff00 */
[----:B------:R-:W-:Y:S06]  /*0560*/  BAR.SYNC.DEFER_BLOCKING 0x0 ;  /* 0x0000000000007b1d */ /* 0x000fec0000010000 */
[----:B------:R-:W-:Y:S05]  /*0570*/  BRA.U !UP0, `(.L_x_0) ;  /* 0x0000002508787547 */ /* 0x000fea000b800000 */
[----:B------:R-:W-:Y:S01]  /*0580*/  LEA R89, R0, UR9, 0x5 ;  /* 0x0000000900597c11 */ /* 0x000fe2000f8e28ff */
[----:B------:R-:W-:Y:S01]  /*0590*/  HFMA2 R99, -RZ, RZ, 0, 0 ;  /* 0x00000000ff637431 */ /* 0x000fe200000001ff */
[----:B------:R-:W-:Y:S01]  /*05a0*/  LEA R90, R3, UR8, 0x5 ;  /* 0x00000008035a7c11 */ /* 0x000fe2000f8e28ff */
[----:B------:R-:W-:Y:S01]  /*05b0*/  USHF.R.S32.HI UR8, URZ, 0x1f, UR13 ;  /* 0x0000001fff087899 */ /* 0x000fe2000801140d */
[----:B------:R-:W-:Y:S01]  /*05c0*/  IADD3 R101, PT, PT, R5, R88, RZ ;  /* 0x0000005805657210 */ /* 0x000fe20007ffe0ff */
[----:B------:R0:W1:Y:S01]  /*05d0*/  LDS.128 R68, [R89+0x10] ;  /* 0x0000100059447984 */ /* 0x0000620000000c00 */
[----:B------:R-:W-:Y:S01]  /*05e0*/  UMOV UR14, UR5 ;  /* 0x00000005000e7c82 */ /* 0x000fe20008000000 */
[----:B------:R-:W-:Y:S02]  /*05f0*/  ULEA.HI UR8, UR8, UR13, URZ, 0x3 ;  /* 0x0000000d08087291 */ /* 0x000fe4000f8f18ff */
[----:B------:R0:W2:Y:S01]  /*0600*/  LDS.128 R72, [R89] ;  /* 0x0000000059487984 */ /* 0x0000a20000000c00 */
[----:B------:R-:W-:Y:S01]  /*0610*/  UMOV UR13, UR4 ;  /* 0x00000004000d7c82 */ /* 0x000fe20008000000 */
[----:B------:R-:W-:-:S02]  /*0620*/  USHF.R.S32.HI UR8, URZ, 0x3, UR8 ;  /* 0x00000003ff087899 */ /* 0x000fc40008011408 */
[----:B------:R0:W3:Y:S01]  /*0630*/  LDS.128 R76, [R90+0x10] ;  /* 0x000010005a4c7984 */ /* 0x0000e20000000c00 */
[----:B------:R-:W-:Y:S01]  /*0640*/  UMOV UR4, URZ ;  /* 0x000000ff00047c82 */ /* 0x000fe20008000000 */
[----:B------:R-:W-:Y:S02]  /*0650*/  UIADD3 UR12, UPT, UPT, -UR8, 0x1, URZ ;  /* 0x00000001080c7890 */ /* 0x000fe4000fffe1ff */
[----:B------:R0:W4:Y:S10]  /*0660*/  LDS.128 R80, [R90] ;  /* 0x000000005a507984 */ /* 0x0001340000000c00 */
.L_x_1:
[----:B------:R-:W5:Y:S01]  /*0670*/  S2UR UR9, SR_CgaCtaId ;  /* 0x00000000000979c3 */ /* 0x000f620000008800 */
[----:B------:R-:W-:Y:S01]  /*0680*/  UMOV UR8, 0x400 ;  /* 0x0000040000087882 */ /* 0x000fe20000000000 */
[----:B------:R-:W-:Y:S01]  /*0690*/  UISETP.NE.AND UP0, UPT, UR4, 0x1, UPT ;  /* 0x000000010400788c */ /* 0x000fe2000bf05270 */
[C---:B--2-4-:R-:W-:Y:S01]  /*06a0*/  FFMA R95, R80.reuse, R73, R65 ;  /* 0x00000049505f7223 */ /* 0x054fe20000000041 */
[----:B------:R-:W-:Y:S01]  /*06b0*/  UIADD3 UR16, UPT, UPT, UR8, 0x2000, URZ ;  /* 0x0000200008107890 */ /* 0x000fe2000fffe0ff */
[C---:B-1----:R-:W-:Y:S01]  /*06c0*/  FFMA R65, R80.reuse, R68, R60 ;  /* 0x0000004450417223 */ /* 0x042fe2000000003c */
[----:B------:R-:W-:Y:S01]  /*06d0*/  USEL UR5, URZ, 0x1000, UP0 ;  /* 0x00001000ff057887 */ /* 0x000fe20008000000 */
[----:B------:R-:W-:Y:S01]  /*06e0*/  FFMA R60, R80, R69, R61 ;  /* 0x00000045503c7223 */ /* 0x000fe2000000003d */
[----:B------:R-:W-:Y:S01]  /*06f0*/  FFMA R107, R82, R73, R49 ;  /* 0x00000049526b7223 */ /* 0x000fe20000000031 */
[C---:B------:R-:W-:Y:S01]  /*0700*/  FFMA R103, R80.reuse, R72, R64 ;  /* 0x0000004850677223 */ /* 0x040fe20000000040 */
[C---:B------:R-:W-:Y:S01]  /*0710*/  FFMA R93, R80.reuse, R74, R66 ;  /* 0x0000004a505d7223 */ /* 0x040fe20000000042 */
[C---:B------:R-:W-:Y:S01]  /*0720*/  FFMA R67, R80.reuse, R75, R67 ;  /* 0x0000004b50437223 */ /* 0x040fe20000000043 */
[----:B------:R-:W-:Y:S01]  /*0730*/  FFMA R61, R80, R70, R62 ;  /* 0x00000046503d7223 */ /* 0x000fe2000000003e */
[C---:B------:R-:W-:Y:S01]  /*0740*/  FFMA R109, R82.reuse, R72, R48 ;  /* 0x00000048526d7223 */ /* 0x040fe20000000030 */
[----:B------:R-:W-:Y:S01]  /*0750*/  FFMA R49, R82, R68, R44 ;  /* 0x0000004452317223 */ /* 0x000fe2000000002c */
[----:B------:R-:W-:Y:S01]  /*0760*/  FFMA R80, R80, R71, R63 ;  /* 0x0000004750507223 */ /* 0x000fe2000000003f */
[C---:B------:R-:W-:Y:S01]  /*0770*/  FFMA R94, R81.reuse, R72, R56 ;  /* 0x00000048515e7223 */ /* 0x040fe20000000038 */
[C---:B------:R-:W-:Y:S01]  /*0780*/  FFMA R104, R81.reuse, R73, R57 ;  /* 0x0000004951687223 */ /* 0x040fe20000000039 */
[C---:B------:R-:W-:Y:S01]  /*0790*/  FFMA R102, R81.reuse, R74, R58 ;  /* 0x0000004a51667223 */ /* 0x040fe2000000003a */
[C---:B------:R-:W-:Y:S01]  /*07a0*/  FFMA R66, R81.reuse, R75, R59 ;  /* 0x0000004b51427223 */ /* 0x040fe2000000003b */
[C---:B------:R-:W-:Y:S01]  /*07b0*/  FFMA R62, R81.reuse, R68, R52 ;  /* 0x00000044513e7223 */ /* 0x040fe20000000034 */
[C---:B------:R-:W-:Y:S01]  /*07c0*/  FFMA R64, R81.reuse, R69, R53 ;  /* 0x0000004551407223 */ /* 0x040fe20000000035 */
[C---:B------:R-:W-:Y:S01]  /*07d0*/  FFMA R63, R81.reuse, R70, R54 ;  /* 0x00000046513f7223 */ /* 0x040fe20000000036 */
[----:B------:R-:W-:Y:S01]  /*07e0*/  FFMA R92, R81, R71, R55 ;  /* 0x00000047515c7223 */ /* 0x000fe20000000037 */
[----:B-----5:R-:W-:Y:S01]  /*07f0*/  ULEA UR15, UR9, UR8, 0x18 ;  /* 0x00000008090f7291 */ /* 0x020fe2000f8ec0ff */
[C---:B------:R-:W-:Y:S01]  /*0800*/  FFMA R81, R82.reuse, R75, R51 ;  /* 0x0000004b52517223 */ /* 0x040fe20000000033 */
[----:B------:R-:W-:Y:S01]  /*0810*/  ULEA UR16, UR9, UR16, 0x18 ;  /* 0x0000001009107291 */ /* 0x000fe2000f8ec0ff */
[----:B------:R-:W-:Y:S01]  /*0820*/  FFMA R110, R83, R71, R39 ;  /* 0x00000047536e7223 */ /* 0x000fe20000000027 */
[----:B------:R-:W-:Y:S01]  /*0830*/  UIADD3 UR8, UPT, UPT, UR15, UR5, URZ ;  /* 0x000000050f087290 */ /* 0x000fe2000fffe0ff */
[C---:B------:R-:W-:Y:S01]  /*0840*/  FFMA R105, R82.reuse, R74, R50 ;  /* 0x0000004a52697223 */ /* 0x040fe20000000032 */
[----:B------:R-:W-:Y:S01]  /*0850*/  UIADD3 UR5, UPT, UPT, UR16, UR5, URZ ;  /* 0x0000000510057290 */ /* 0x000fe2000fffe0ff */
[----:B------:R-:W-:Y:S01]  /*0860*/  FFMA R51, R82, R70, R46 ;  /* 0x0000004652337223 */ /* 0x000fe2000000002e */
[----:B---3--:R-:W-:Y:S01]  /*0870*/  FFMA R39, R76, R75, R35 ;  /* 0x0000004b4c277223 */ /* 0x008fe20000000023 */
[C---:B------:R-:W-:Y:S01]  /*0880*/  FFMA R50, R82.reuse, R69, R45 ;  /* 0x0000004552327223 */ /* 0x040fe2000000002d */
[----:B------:R-:W-:Y:S01]  /*0890*/  LEA R48, R3, UR8, 0x5 ;  /* 0x0000000803307c11 */ /* 0x000fe2000f8e28ff */
[----:B------:R-:W-:Y:S01]  /*08a0*/  FFMA R46, R82, R71, R47 ;  /* 0x00000047522e7223 */ /* 0x000fe2000000002f */
[----:B------:R-:W-:Y:S01]  /*08b0*/  LEA R44, R0, UR5, 0x5 ;  /* 0x00000005002c7c11 */ /* 0x000fe2000f8e28ff */
[C---:B------:R-:W-:Y:S01]  /*08c0*/  FFMA R35, R76.reuse, R68, R28 ;  /* 0x000000444c237223 */ /* 0x040fe2000000001c */
[C---:B------:R-:W-:Y:S01]  /*08d0*/  FFMA R106, R83.reuse, R72, R40 ;  /* 0x00000048536a7223 */ /* 0x040fe20000000028 */
[C---:B------:R-:W-:Y:S01]  /*08e0*/  FFMA R116, R83.reuse, R73, R41 ;  /* 0x0000004953747223 */ /* 0x040fe20000000029 */
[C---:B------:R-:W-:Y:S01]  /*08f0*/  FFMA R114, R83.reuse, R74, R42 ;  /* 0x0000004a53727223 */ /* 0x040fe2000000002a */
[----:B------:R-:W-:Y:S01]  /*0900*/  LDS.128 R52, [R48+0x200] ;  /* 0x0002000030347984 */ /* 0x000fe20000000c00 */
[C---:B------:R-:W-:Y:S01]  /*0910*/  FFMA R82, R83.reuse, R75, R43 ;  /* 0x0000004b53527223 */ /* 0x040fe2000000002b */
[-C--:B------:R-:W-:Y:S01]  /*0920*/  FFMA R47, R83, R70.reuse, R38 ;  /* 0x00000046532f7223 */ /* 0x080fe20000000026 */
[C---:B------:R-:W-:Y:S01]  /*0930*/  FFMA R28, R76.reuse, R69, R29 ;  /* 0x000000454c1c7223 */ /* 0x040fe2000000001d */
[----:B------:R-:W1:Y:S01]  /*0940*/  LDS.128 R56, [R44+0x200] ;  /* 0x000200002c387984 */ /* 0x000e620000000c00 */
[C---:B------:R-:W-:Y:S01]  /*0950*/  FFMA R29, R76.reuse, R70, R30 ;  /* 0x000000464c1d7223 */ /* 0x040fe2000000001e */
[C---:B------:R-:W-:Y:S01]  /*0960*/  FFMA R38, R77.reuse, R72, R24 ;  /* 0x000000484d267223 */ /* 0x040fe20000000018 */
[C---:B------:R-:W-:Y:S01]  /*0970*/  FFMA R121, R77.reuse, R73, R25 ;  /* 0x000000494d797223 */ /* 0x040fe20000000019 */
[----:B------:R-:W2:Y:S01]  /*0980*/  LDS.128 R40, [R48+0x210] ;  /* 0x0002100030287984 */ /* 0x000ea20000000c00 */
[C---:B------:R-:W-:Y:S01]  /*0990*/  FFMA R119, R77.reuse, R74, R26 ;  /* 0x0000004a4d777223 */ /* 0x040fe2000000001a */
[C---:B------:R-:W-:Y:S01]  /*09a0*/  FFMA R24, R77.reuse, R68, R20 ;  /* 0x000000444d187223 */ /* 0x040fe20000000014 */
[C---:B------:R-:W-:Y:S01]  /*09b0*/  FFMA R26, R77.reuse, R69, R21 ;  /* 0x000000454d1a7223 */ /* 0x040fe20000000015 */
[C---:B------:R-:W-:Y:S01]  /*09c0*/  FFMA R25, R77.reuse, R70, R22 ;  /* 0x000000464d197223 */ /* 0x040fe20000000016 */
[----:B------:R-:W-:Y:S01]  /*09d0*/  FFMA R30, R77, R71, R23 ;  /* 0x000000474d1e7223 */ /* 0x000fe20000000017 */
[----:B------:R-:W-:Y:S01]  /*09e0*/  UIADD3 UR5, UPT, UPT, UR12, -0x1, URZ ;  /* 0xffffffff0c057890 */ /* 0x000fe2000fffe0ff */
[----:B------:R-:W3:Y:S01]  /*09f0*/  LDS.128 R20, [R44+0x210] ;  /* 0x000210002c147984 */ /* 0x000ee20000000c00 */
[----:B------:R-:W-:Y:S01]  /*0a00*/  FFMA R108, R83, R69, R37 ;  /* 0x00000045536c7223 */ /* 0x000fe20000000025 */
[-C--:B------:R-:W-:Y:S01]  /*0a10*/  FFMA R37, R76, R72.reuse, R32 ;  /* 0x000000484c257223 */ /* 0x080fe20000000020 */
[----:B------:R-:W-:Y:S01]  /*0a20*/  UISETP.NE.AND UP0, UPT, UR5, -0x1, UPT ;  /* 0xffffffff0500788c */ /* 0x000fe2000bf05270 */
[-C--:B------:R-:W-:Y:S01]  /*0a30*/  FFMA R45, R78, R72.reuse, R16 ;  /* 0x000000484e2d7223 */ /* 0x080fe20000000010 */
[C---:B------:R-:W-:Y:S01]  /*0a40*/  FFMA R72, R79.reuse, R72, R8 ;  /* 0x000000484f487223 */ /* 0x040fe20000000008 */
[C---:B------:R-:W-:Y:S01]  /*0a50*/  FFMA R117, R76.reuse, R73, R33 ;  /* 0x000000494c757223 */ /* 0x040fe20000000021 */
[----:B------:R-:W-:Y:S01]  /*0a60*/  FFMA R124, R79, R69, R97 ;  /* 0x000000454f7c7223 */ /* 0x000fe20000000061 */
[-C--:B------:R-:W-:Y:S01]  /*0a70*/  FFMA R33, R76, R74.reuse, R34 ;  /* 0x0000004a4c217223 */ /* 0x080fe20000000022 */
[----:B------:R-:W-:Y:S01]  /*0a80*/  PLOP3.LUT P1, PT, PT, PT, UP0, 0x80, 0x8 ;  /* 0x000000000008781c */ /* 0x000fe20003f2f008 */
[----:B------:R-:W-:Y:S01]  /*0a90*/  FFMA R118, R77, R75, R27 ;  /* 0x0000004b4d767223 */ /* 0x000fe2000000001b */
[----:B------:R-:W-:Y:S01]  /*0aa0*/  FFMA R123, R78, R73, R17 ;  /* 0x000000494e7b7223 */ /* 0x000fe20000000011 */
[----:B------:R-:W-:Y:S01]  /*0ab0*/  FFMA R76, R76, R71, R31 ;  /* 0x000000474c4c7223 */ /* 0x000fe2000000001f */
[C---:B------:R-:W-:Y:S01]  /*0ac0*/  FFMA R17, R78.reuse, R74, R18 ;  /* 0x0000004a4e117223 */ /* 0x040fe20000000012 */
[----:B------:R-:W4:Y:S01]  /*0ad0*/  @UP0 LDCU UR5, c[0x0][0x3a0] ;  /* 0x00007400ff0507ac */ /* 0x000f220008000800 */
[C---:B------:R-:W-:Y:S01]  /*0ae0*/  FFMA R113, R78.reuse, R75, R19 ;  /* 0x0000004b4e717223 */ /* 0x040fe20000000013 */
[C---:B------:R-:W-:Y:S01]  /*0af0*/  FFMA R77, R78.reuse, R68, R12 ;  /* 0x000000444e4d7223 */ /* 0x040fe2000000000c */
[C---:B------:R-:W-:Y:S01]  /*0b00*/  FFMA R32, R78.reuse, R69, R13 ;  /* 0x000000454e207223 */ /* 0x040fe2000000000d */
[C---:B------:R-:W-:Y:S01]  /*0b10*/  FFMA R27, R78.reuse, R70, R14 ;  /* 0x000000464e1b7223 */ /* 0x040fe2000000000e */
[----:B------:R-:W-:Y:S01]  /*0b20*/  FFMA R112, R78, R71, R15 ;  /* 0x000000474e707223 */ /* 0x000fe2000000000f */
[C---:B------:R-:W-:Y:S01]  /*0b30*/  FFMA R10, R79.reuse, R74, R10 ;  /* 0x0000004a4f0a7223 */ /* 0x040fe2000000000a */
[C---:B------:R-:W-:Y:S01]  /*0b40*/  FFMA R12, R79.reuse, R75, R11 ;  /* 0x0000004b4f0c7223 */ /* 0x040fe2000000000b */
[C---:B------:R-:W-:Y:S01]  /*0b50*/  FFMA R120, R79.reuse, R68, R96 ;  /* 0x000000444f787223 */ /* 0x040fe20000000060 */
[----:B------:R-:W-:Y:S01]  /*0b60*/  FFMA R111, R79, R70, R98 ;  /* 0x000000464f6f7223 */ /* 0x000fe20000000062 */
[----:B------:R-:W-:Y:S01]  /*0b70*/  FFMA R36, R83, R68, R36 ;  /* 0x0000004453247223 */ /* 0x000fe20000000024 */
[C---:B------:R-:W-:Y:S01]  /*0b80*/  FFMA R8, R79.reuse, R73, R9 ;  /* 0x000000494f087223 */ /* 0x040fe20000000009 */
[----:B------:R-:W-:Y:S01]  /*0b90*/  FFMA R115, R79, R71, R99 ;  /* 0x000000474f737223 */ /* 0x000fe20000000063 */
[----:B------:R-:W-:Y:S01]  /*0ba0*/  @UP0 UMOV UR8, UR13 ;  /* 0x0000000d00080c82 */ /* 0x000fe20008000000 */
[----:B------:R-:W-:Y:S01]  /*0bb0*/  @UP0 UMOV UR9, UR14 ;  /* 0x0000000e00090c82 */ /* 0x000fe20008000000 */
[CC--:B-1----:R-:W-:Y:S01]  /*0bc0*/  FFMA R122, R53.reuse, R56.reuse, R94 ;  /* 0x00000038357a7223 */ /* 0x0c2fe2000000005e */
[CC--:B------:R-:W-:Y:S01]  /*0bd0*/  FFMA R31, R54.reuse, R56.reuse, R109 ;  /* 0x00000038361f7223 */ /* 0x0c0fe2000000006d */
[----:B------:R-:W-:Y:S01]  /*0be0*/  FFMA R78, R53, R57, R104 ;  /* 0x00000039354e7223 */ /* 0x000fe20000000068 */
[----:B----4-:R-:W-:Y:S01]  /*0bf0*/  @UP0 USHF.L.U32 UR5, UR5, 0x3, URZ ;  /* 0x0000000305050899 */ /* 0x010fe200080006ff */
[----:B--2---:R-:W-:Y:S01]  /*0c00*/  FFMA R94, R43, R56, R72 ;  /* 0x000000382b5e7223 */ /* 0x004fe20000000048 */
[C---:B------:R-:W-:Y:S01]  /*0c10*/  FFMA R72, R54.reuse, R59, R81 ;  /* 0x0000003b36487223 */ /* 0x040fe20000000051 */
[CC--:B------:R-:W-:Y:S01]  /*0c20*/  FFMA R74, R54.reuse, R57.reuse, R107 ;  /* 0x00000039364a7223 */ /* 0x0c0fe2000000006b */
[----:B------:R-:W-:Y:S01]  /*0c30*/  @UP0 UIMAD.WIDE UR6, UR5, 0x4, UR6 ;  /* 0x00000004050608a5 */ /* 0x000fe2000f8e0206 */
[-C--:B------:R-:W-:Y:S01]  /*0c40*/  FFMA R96, R55, R57.reuse, R116 ;  /* 0x0000003937607223 */ /* 0x080fe20000000074 */
[----:B------:R-:W-:Y:S01]  /*0c50*/  FFMA R104, R41, R57, R121 ;  /* 0x0000003929687223 */ /* 0x000fe20000000079 */
[C---:B------:R-:W-:Y:S01]  /*0c60*/  FFMA R75, R54.reuse, R58, R105 ;  /* 0x0000003a364b7223 */ /* 0x040fe20000000069 */
[C---:B---3--:R-:W-:Y:S01]  /*0c70*/  FFMA R109, R54.reuse, R20, R49 ;  /* 0x00000014366d7223 */ /* 0x048fe20000000031 */
[C---:B------:R-:W-:Y:S01]  /*0c80*/  FFMA R50, R54.reuse, R21, R50 ;  /* 0x0000001536327223 */ /* 0x040fe20000000032 */
[C---:B------:R-:W-:Y:S01]  /*0c90*/  FFMA R81, R54.reuse, R22, R51 ;  /* 0x0000001636517223 */ /* 0x040fe20000000033 */
[----:B------:R-:W-:Y:S01]  /*0ca0*/  FFMA R46, R54, R23, R46 ;  /* 0x00000017362e7223 */ /* 0x000fe2000000002e */
[----:B------:R-:W-:Y:S01]  /*0cb0*/  FFMA R98, R43, R21, R124 ;  /* 0x000000152b627223 */ /* 0x000fe2000000007c */
[C---:B------:R-:W-:Y:S01]  /*0cc0*/  FFMA R83, R52.reuse, R56, R103 ;  /* 0x0000003834537223 */ /* 0x040fe20000000067 */
[C---:B------:R-:W-:Y:S01]  /*0cd0*/  FFMA R116, R55.reuse, R59, R82 ;  /* 0x0000003b37747223 */ /* 0x040fe20000000052 */
[----:B------:R-:W-:Y:S01]  /*0ce0*/  FFMA R121, R52, R20, R65 ;  /* 0x0000001434797223 */ /* 0x000fe20000000041 */
[C---:B------:R-:W-:Y:S01]  /*0cf0*/  FFMA R54, R55.reuse, R23, R110 ;  /* 0x0000001737367223 */ /* 0x040fe2000000006e */
[----:B------:R-:W-:Y:S01]  /*0d00*/  MOV R124, 0x4 ;  /* 0x00000004007c7802 */ /* 0x000fe20000000f00 */
        /* <DEDUP_REMOVED lines=8> */
[-C--:B------:R-:W-:Y:S01]  /*0d90*/  FFMA R34, R55, R56.reuse, R106 ;  /* 0x0000003837227223 */ /* 0x080fe2000000006a */
[----:B------:R-:W-:Y:S01]  /*0da0*/  @P1 IADD3 R42, P0, PT, R7, UR6, RZ ;  /* 0x00000006072a1c10 */ /* 0x000fe2000ff1e0ff */
[-C--:B------:R-:W-:Y:S01]  /*0db0*/  FFMA R37, R40, R56.reuse, R37 ;  /* 0x0000003828257223 */ /* 0x080fe20000000025 */
[----:B------:R-:W-:Y:S01]  /*0dc0*/  FFMA R106, R41, R56, R38 ;  /* 0x00000038296a7223 */ /* 0x000fe20000000026 */
[-C--:B------:R-:W-:Y:S01]  /*0dd0*/  FFMA R95, R52, R57.reuse, R95 ;  /* 0x00000039345f7223 */ /* 0x080fe2000000005f */
[-C--:B------:R-:W-:Y:S01]  /*0de0*/  FFMA R38, R40, R57.reuse, R117 ;  /* 0x0000003928267223 */ /* 0x080fe20000000075 */
[C---:B------:R-:W-:Y:S01]  /*0df0*/  FFMA R56, R43.reuse, R57, R8 ;  /* 0x000000392b387223 */ /* 0x040fe20000000008 */
[C---:B------:R-:W-:Y:S01]  /*0e00*/  FFMA R71, R43.reuse, R20, R120 ;  /* 0x000000142b477223 */ /* 0x040fe20000000078 */
[C---:B------:R-:W-:Y:S01]  /*0e10*/  FFMA R57, R43.reuse, R58, R10 ;  /* 0x0000003a2b397223 */ /* 0x040fe2000000000a */
[C---:B------:R-:W-:Y:S01]  /*0e20*/  FFMA R70, R43.reuse, R59, R12 ;  /* 0x0000003b2b467223 */ /* 0x040fe2000000000c */
[C---:B------:R-:W-:Y:S01]  /*0e30*/  FFMA R99, R43.reuse, R22, R111 ;  /* 0x000000162b637223 */ /* 0x040fe2000000006f */
[----:B------:R-:W-:Y:S01]  /*0e40*/  FFMA R120, R43, R23, R115 ;  /* 0x000000172b787223 */ /* 0x000fe20000000073 */
[----:B------:R-:W-:Y:S01]  /*0e50*/  @P1 IMAD.WIDE.U32 R124, R101, R124, UR8 ;  /* 0x00000008657c1e25 */ /* 0x000fe2000f8e007c */
[----:B------:R-:W-:Y:S01]  /*0e60*/  @P1 IADD3.X R43, PT, PT, R100, UR7, RZ, P0, !PT ;  /* 0x00000007642b1c10 */ /* 0x000fe200087fe4ff */
[----:B------:R-:W-:Y:S02]  /*0e70*/  LDS.128 R8, [R48+0x400] ;  /* 0x0004000030087984 */ /* 0x000fe40000000c00 */
[-C--:B------:R-:W-:Y:S01]  /*0e80*/  FFMA R73, R55, R58.reuse, R114 ;  /* 0x0000003a37497223 */ /* 0x080fe20000000072 */
[C---:B------:R-:W-:Y:S01]  /*0e90*/  FFMA R79, R53.reuse, R58, R102 ;  /* 0x0000003a354f7223 */ /* 0x040fe20000000066 */
[C---:B------:R-:W-:Y:S01]  /*0ea0*/  FFMA R114, R53.reuse, R59, R66 ;  /* 0x0000003b35727223 */ /* 0x040fe20000000042 */
[----:B------:R-:W2:Y:S01]  /*0eb0*/  @P1 LDG.E.128.CONSTANT R84, desc[UR18][R124.64+0x20] ;  /* 0x000020127c541981 */ /* 0x000ea2000c1e9d00 */
[C---:B------:R-:W-:Y:S01]  /*0ec0*/  FFMA R117, R53.reuse, R20, R62 ;  /* 0x0000001435757223 */ /* 0x040fe2000000003e */
[C---:B------:R-:W-:Y:S01]  /*0ed0*/  FFMA R113, R53.reuse, R21, R64 ;  /* 0x0000001535717223 */ /* 0x040fe20000000040 */
[C---:B------:R-:W-:Y:S01]  /*0ee0*/  FFMA R63, R53.reuse, R22, R63 ;  /* 0x00000016353f7223 */ /* 0x040fe2000000003f */
[----:B0-----:R0:W3:Y:S01]  /*0ef0*/  @P1 LDG.E.128.CONSTANT R88, desc[UR18][R42.64] ;  /* 0x000000122a581981 */ /* 0x0010e2000c1e9d00 */
[----:B------:R-:W-:Y:S01]  /*0f00*/  FFMA R92, R53, R23, R92 ;  /* 0x00000017355c7223 */ /* 0x000fe2000000005c */
[----:B------:R-:W-:Y:S01]  /*0f10*/  FFMA R107, R52, R58, R93 ;  /* 0x0000003a346b7223 */ /* 0x000fe2000000005d */
[C---:B------:R-:W-:Y:S01]  /*0f20*/  FFMA R97, R41.reuse, R20, R24 ;  /* 0x0000001429617223 */ /* 0x040fe20000000018 */
[----:B------:R-:W1:Y:S01]  /*0f30*/  LDS.128 R12, [R44+0x410] ;  /* 0x000410002c0c7984 */ /* 0x000e620000000c00 */
[C---:B------:R-:W-:Y:S01]  /*0f40*/  FFMA R64, R41.reuse, R21, R26 ;  /* 0x0000001529407223 */ /* 0x040fe2000000001a */
[C---:B------:R-:W-:Y:S01]  /*0f50*/  FFMA R53, R41.reuse, R22, R25 ;  /* 0x0000001629357223 */ /* 0x040fe20000000019 */
[-C--:B------:R-:W-:Y:S01]  /*0f60*/  FFMA R33, R40, R58.reuse, R33 ;  /* 0x0000003a28217223 */ /* 0x080fe20000000021 */
[----:B------:R-:W4:Y:S01]  /*0f70*/  LDS.128 R16, [R44+0x400] ;  /* 0x000400002c107984 */ /* 0x000f220000000c00 */
[C---:B------:R-:W-:Y:S01]  /*0f80*/  FFMA R93, R41.reuse, R58, R119 ;  /* 0x0000003a295d7223 */ /* 0x040fe20000000077 */
[-C--:B------:R-:W-:Y:S01]  /*0f90*/  FFMA R67, R52, R59.reuse, R67 ;  /* 0x0000003b34437223 */ /* 0x080fe20000000043 */
[-C--:B------:R-:W-:Y:S01]  /*0fa0*/  FFMA R58, R40, R59.reuse, R39 ;  /* 0x0000003b283a7223 */ /* 0x080fe20000000027 */
[----:B------:R-:W5:Y:S01]  /*0fb0*/  LDS.128 R24, [R48+0x410] ;  /* 0x0004100030187984 */ /* 0x000f620000000c00 */
[----:B------:R-:W-:Y:S01]  /*0fc0*/  FFMA R118, R41, R59, R118 ;  /* 0x0000003b29767223 */ /* 0x000fe20000000076 */
[C---:B------:R-:W-:Y:S01]  /*0fd0*/  FFMA R66, R52.reuse, R23, R80 ;  /* 0x0000001734427223 */ /* 0x040fe20000000050 */
[C---:B------:R-:W-:Y:S01]  /*0fe0*/  FFMA R59, R55.reuse, R20, R36 ;  /* 0x00000014373b7223 */ /* 0x040fe20000000024 */
[CC--:B------:R-:W-:Y:S01]  /*0ff0*/  FFMA R60, R52.reuse, R21.reuse, R60 ;  /* 0x00000015343c7223 */ /* 0x0c0fe2000000003c */
[-C--:B------:R-:W-:Y:S01]  /*1000*/  FFMA R119, R52, R22.reuse, R61 ;  /* 0x0000001634777223 */ /* 0x080fe2000000003d */
[CC--:B------:R-:W-:Y:S01]  /*1010*/  FFMA R36, R55.reuse, R21.reuse, R108 ;  /* 0x0000001537247223 */ /* 0x0c0fe2000000006c */
[----:B------:R-:W-:Y:S01]  /*1020*/  FFMA R39, R55, R22, R47 ;  /* 0x0000001637277223 */ /* 0x000fe2000000002f */
[C---:B------:R-:W-:Y:S01]  /*1030*/  FFMA R35, R40.reuse, R20, R35 ;  /* 0x0000001428237223 */ /* 0x040fe20000000023 */
[C---:B------:R-:W-:Y:S01]  /*1040*/  FFMA R52, R40.reuse, R21, R28 ;  /* 0x0000001528347223 */ /* 0x040fe2000000001c */
[C---:B------:R-:W-:Y:S01]  /*1050*/  FFMA R55, R40.reuse, R22, R29 ;  /* 0x0000001628377223 */ /* 0x040fe2000000001d */
[-C--:B------:R-:W-:Y:S01]  /*1060*/  FFMA R102, R40, R23.reuse, R76 ;  /* 0x0000001728667223 */ /* 0x080fe2000000004c */
[----:B------:R-:W-:-:S02]  /*1070*/  FFMA R108, R41, R23, R30 ;  /* 0x00000017296c7223 */ /* 0x000fc4000000001e */
[----:B------:R-:W-:Y:S01]  /*1080*/  LDS.128 R20, [R44+0x600] ;  /* 0x000600002c147984 */ /* 0x000fe20000000c00 */
[C---:B-1----:R-:W-:Y:S01]  /*1090*/  FFMA R62, R8.reuse, R15, R66 ;  /* 0x0000000f083e7223 */ /* 0x042fe20000000042 */
[C---:B------:R-:W-:Y:S01]  /*10a0*/  FFMA R49, R9.reuse, R14, R63 ;  /* 0x0000000e09317223 */ /* 0x040fe2000000003f */
[C---:B------:R-:W-:Y:S01]  /*10b0*/  FFMA R47, R8.reuse, R12, R121 ;  /* 0x0000000c082f7223 */ /* 0x040fe20000000079 */
[C---:B------:R-:W-:Y:S01]  /*10c0*/  FFMA R60, R8.reuse, R13, R60 ;  /* 0x0000000d083c7223 */ /* 0x040fe2000000003c */
[-C--:B----4-:R-:W-:Y:S01]  /*10d0*/  FFMA R61, R8, R18.reuse, R107 ;  /* 0x00000012083d7223 */ /* 0x090fe2000000006b */
[CC--:B------:R-:W-:Y:S01]  /*10e0*/  FFMA R66, R9.reuse, R17.reuse, R78 ;  /* 0x0000001109427223 */ /* 0x0c0fe2000000004e */
[----:B------:R-:W-:Y:S01]  /*10f0*/  FFMA R63, R10, R18, R75 ;  /* 0x000000120a3f7223 */ /* 0x000fe2000000004b */
[C---:B------:R-:W-:Y:S01]  /*1100*/  FFMA R105, R8.reuse, R16, R83 ;  /* 0x0000001008697223 */ /* 0x040fe20000000053 */
[C---:B------:R-:W-:Y:S01]  /*1110*/  FFMA R40, R8.reuse, R17, R95 ;  /* 0x0000001108287223 */ /* 0x040fe2000000005f */
[CC--:B------:R-:W-:Y:S01]  /*1120*/  FFMA R80, R8.reuse, R19.reuse, R67 ;  /* 0x0000001308507223 */ /* 0x0c0fe20000000043 */
[----:B------:R-:W-:Y:S01]  /*1130*/  FFMA R41, R8, R14, R119 ;  /* 0x0000000e08297223 */ /* 0x000fe20000000077 */
[C---:B------:R-:W-:Y:S01]  /*1140*/  FFMA R122, R9.reuse, R16, R122 ;  /* 0x00000010097a7223 */ /* 0x040fe2000000007a */
        /* <DEDUP_REMOVED lines=20> */
[----:B------:R-:W1:Y:S01]  /*1290*/  LDS.128 R28, [R48+0x600] ;  /* 0x00060000301c7984 */ /* 0x000e620000000c00 */
[C---:B-----5:R-:W-:Y:S01]  /*12a0*/  FFMA R67, R24.reuse, R18, R33 ;  /* 0x0000001218437223 */ /* 0x060fe20000000021 */
[C---:B------:R-:W-:Y:S01]  /*12b0*/  FFMA R92, R25.reuse, R16, R106 ;  /* 0x00000010195c7223 */ /* 0x040fe2000000006a */
[C---:B------:R-:W-:Y:S01]  /*12c0*/  FFMA R36, R24.reuse, R19, R58 ;  /* 0x0000001318247223 */ /* 0x040fe2000000003a */
[----:B------:R-:W4:Y:S01]  /*12d0*/  LDS.128 R8, [R44+0x610] ;  /* 0x000610002c087984 */ /* 0x000f220000000c00 */
[C---:B------:R-:W-:Y:S01]  /*12e0*/  FFMA R33, R24.reuse, R14, R55 ;  /* 0x0000000e18217223 */ /* 0x040fe20000000037 */
[C---:B------:R-:W-:Y:S01]  /*12f0*/  FFMA R106, R25.reuse, R13, R64 ;  /* 0x0000000d196a7223 */ /* 0x040fe20000000040 */
[C---:B------:R-:W-:Y:S01]  /*1300*/  FFMA R37, R24.reuse, R16, R37 ;  /* 0x0000001018257223 */ /* 0x040fe20000000025 */
[-C--:B------:R-:W-:Y:S01]  /*1310*/  FFMA R38, R24, R17.reuse, R38 ;  /* 0x0000001118267223 */ /* 0x080fe20000000026 */
[C---:B------:R-:W-:Y:S01]  /*1320*/  FFMA R58, R25.reuse, R17, R104 ;  /* 0x00000011193a7223 */ /* 0x040fe20000000068 */
[C---:B------:R-:W-:Y:S01]  /*1330*/  FFMA R93, R25.reuse, R18, R93 ;  /* 0x00000012195d7223 */ /* 0x040fe2000000005d */
[----:B------:R-:W-:Y:S01]  /*1340*/  FFMA R118, R25, R19, R118 ;  /* 0x0000001319767223 */ /* 0x000fe20000000076 */
        /* <DEDUP_REMOVED lines=8> */
[CC--:B------:R-:W-:Y:S01]  /*13d0*/  FFMA R35, R24.reuse, R12.reuse, R35 ;  /* 0x0000000c18237223 */ /* 0x0c0fe20000000023 */
[----:B------:R-:W5:Y:S01]  /*13e0*/  LDS.128 R16, [R48+0x610] ;  /* 0x0006100030107984 */ /* 0x000f620000000c00 */
        /* <DEDUP_REMOVED lines=12> */
[----:B------:R-:W-:-:S02]  /*14b0*/  FFMA R120, R27, R15, R120 ;  /* 0x0000000f1b787223 */ /* 0x000fc40000000078 */
[----:B------:R-:W-:Y:S01]  /*14c0*/  LDS.128 R24, [R48+0x800] ;  /* 0x0008000030187984 */ /* 0x000fe20000000c00 */
[----:B-1----:R-:W-:-:S03]  /*14d0*/  FFMA R82, R28, R21, R40 ;  /* 0x000000151c527223 */ /* 0x002fc60000000028 */
[----:B------:R-:W-:Y:S01]  /*14e0*/  LDS.128 R12, [R44+0x810] ;  /* 0x000810002c0c7984 */ /* 0x000fe20000000c00 */
[----:B----4-:R-:W-:-:S03]  /*14f0*/  FFMA R45, R28, R10, R41 ;  /* 0x0000000a1c2d7223 */ /* 0x010fc60000000029 */
[----:B0-----:R-:W0:Y:S01]  /*1500*/  LDS.128 R40, [R44+0x800] ;  /* 0x000800002c287984 */ /* 0x001e220000000c00 */
        /* <DEDUP_REMOVED lines=30> */
[C---:B-----5:R-:W-:Y:S01]  /*16f0*/  FFMA R37, R16.reuse, R20, R37 ;  /* 0x0000001410257223 */ /* 0x060fe20000000025 */
        /* <DEDUP_REMOVED lines=27> */
[----:B------:R-:W1:Y:S01]  /*18b0*/  LDS.128 R20, [R48+0x810] ;  /* 0x0008100030147984 */ /* 0x000e620000000c00 */
[C---:B------:R-:W-:Y:S01]  /*18c0*/  FFMA R71, R19.reuse, R8, R71 ;  /* 0x0000000813477223 */ /* 0x040fe20000000047 */
[C---:B------:R-:W-:Y:S01]  /*18d0*/  FFMA R98, R19.reuse, R9, R98 ;  /* 0x0000000913627223 */ /* 0x040fe20000000062 */
[C---:B------:R-:W-:Y:S01]  /*18e0*/  FFMA R99, R19.reuse, R10, R99 ;  /* 0x0000000a13637223 */ /* 0x040fe20000000063 */
[----:B------:R-:W-:Y:S01]  /*18f0*/  FFMA R120, R19, R11, R120 ;  /* 0x0000000b13787223 */ /* 0x000fe20000000078 */
[----:B------:R-:W-:Y:S04]  /*1900*/  LDS.128 R32, [R44+0xa00] ;  /* 0x000a00002c207984 */ /* 0x000fe80000000c00 */
[----:B------:R-:W-:Y:S04]  /*1910*/  LDS.128 R8, [R48+0xa00] ;  /* 0x000a000030087984 */ /* 0x000fe80000000c00 */
[----:B------:R-:W4:Y:S01]  /*1920*/  LDS.128 R16, [R44+0xa10] ;  /* 0x000a10002c107984 */ /* 0x000f220000000c00 */
[C---:B0-----:R-:W-:Y:S01]  /*1930*/  FFMA R105, R24.reuse, R40, R105 ;  /* 0x0000002818697223 */ /* 0x041fe20000000069 */
        /* <DEDUP_REMOVED lines=30> */
[----:B------:R-:W-:-:S02]  /*1b20*/  FFMA R54, R27, R15, R54 ;  /* 0x0000000f1b367223 */ /* 0x000fc40000000036 */
[----:B------:R-:W0:Y:S01]  /*1b30*/  LDS.128 R24, [R48+0xa10] ;  /* 0x000a100030187984 */ /* 0x000e220000000c00 */
[C---:B-1----:R-:W-:Y:S01]  /*1b40*/  FFMA R37, R20.reuse, R40, R37 ;  /* 0x0000002814257223 */ /* 0x042fe20000000025 */
[C---:B------:R-:W-:Y:S01]  /*1b50*/  FFMA R38, R20.reuse, R41, R38 ;  /* 0x0000002914267223 */ /* 0x040fe20000000026 */
[C---:B------:R-:W-:Y:S01]  /*1b60*/  FFMA R67, R20.reuse, R42, R67 ;  /* 0x0000002a14437223 */ /* 0x040fe20000000043 */
[C---:B------:R-:W-:Y:S01]  /*1b70*/  FFMA R36, R20.reuse, R43, R36 ;  /* 0x0000002b14247223 */ /* 0x040fe20000000024 */
[C---:B------:R-:W-:Y:S01]  /*1b80*/  FFMA R31, R20.reuse, R12, R31 ;  /* 0x0000000c141f7223 */ /* 0x040fe2000000001f */
[C---:B------:R-:W-:Y:S01]  /*1b90*/  FFMA R52, R20.reuse, R13, R52 ;  /* 0x0000000d14347223 */ /* 0x040fe20000000034 */
[C---:B------:R-:W-:Y:S01]  /*1ba0*/  FFMA R29, R20.reuse, R14, R29 ;  /* 0x0000000e141d7223 */ /* 0x040fe2000000001d */
[----:B------:R-:W-:Y:S01]  /*1bb0*/  FFMA R102, R20, R15, R102 ;  /* 0x0000000f14667223 */ /* 0x000fe20000000066 */
[CC--:B------:R-:W-:Y:S01]  /*1bc0*/  FFMA R97, R21.reuse, R12.reuse, R97 ;  /* 0x0000000c15617223 */ /* 0x0c0fe20000000061 */
[-C--:B------:R-:W-:Y:S01]  /*1bd0*/  FFMA R106, R21, R13.reuse, R106 ;  /* 0x0000000d156a7223 */ /* 0x080fe2000000006a */
[CC--:B------:R-:W-:Y:S01]  /*1be0*/  FFMA R65, R22.reuse, R12.reuse, R65 ;  /* 0x0000000c16417223 */ /* 0x0c0fe20000000041 */
[CC--:B------:R-:W-:Y:S01]  /*1bf0*/  FFMA R110, R22.reuse, R13.reuse, R110 ;  /* 0x0000000d166e7223 */ /* 0x0c0fe2000000006e */
[C---:B------:R-:W-:Y:S01]  /*1c00*/  FFMA R71, R23.reuse, R12, R71 ;  /* 0x0000000c17477223 */ /* 0x040fe20000000047 */
        /* <DEDUP_REMOVED lines=17> */
[----:B------:R-:W-:Y:S01]  /*1d20*/  FFMA R120, R23, R15, R120 ;  /* 0x0000000f17787223 */ /* 0x000fe20000000078 */
[C---:B----4-:R-:W-:Y:S01]  /*1d30*/  FFMA R12, R9.reuse, R16, R51 ;  /* 0x00000010090c7223 */ /* 0x050fe20000000033 */
[C---:B------:R-:W-:Y:S01]  /*1d40*/  FFMA R13, R9.reuse, R18, R49 ;  /* 0x00000012090d7223 */ /* 0x040fe20000000031 */
[----:B------:R-:W-:Y:S01]  /*1d50*/  FFMA R20, R10, R17, R50 ;  /* 0x000000110a147223 */ /* 0x000fe20000000032 */
[C---:B------:R-:W-:Y:S01]  /*1d60*/  FFMA R41, R8.reuse, R33, R82 ;  /* 0x0000002108297223 */ /* 0x040fe20000000052 */
[----:B------:R-:W-:Y:S01]  /*1d70*/  FFMA R43, R8, R35, R80 ;  /* 0x00000023082b7223 */ /* 0x000fe20000000050 */
        /* <DEDUP_REMOVED lines=8> */
[----:B------:R-:W-:Y:S01]  /*1e00*/  LDS.128 R80, [R48+0xc00] ;  /* 0x000c000030507984 */ /* 0x000fe20000000c00 */
[----:B------:R-:W-:Y:S01]  /*1e10*/  FFMA R124, R11, R32, R30 ;  /* 0x000000200b7c7223 */ /* 0x000fe2000000001e */
[----:B------:R-:W-:-:S02]  /*1e20*/  FFMA R40, R23, R40, R94 ;  /* 0x0000002817287223 */ /* 0x000fc4000000005e */
[----:B------:R-:W-:Y:S01]  /*1e30*/  LDS.128 R76, [R48+0xc10] ;  /* 0x000c1000304c7984 */ /* 0x000fe20000000c00 */
[----:B------:R-:W-:-:S03]  /*1e40*/  FFMA R30, R11, R16, R59 ;  /* 0x000000100b1e7223 */ /* 0x000fc6000000003b */
[----:B------:R-:W1:Y:S01]  /*1e50*/  LDS.128 R72, [R44+0xc00] ;  /* 0x000c00002c487984 */ /* 0x000e620000000c00 */
[C---:B------:R-:W-:Y:S01]  /*1e60*/  FFMA R105, R8.reuse, R32, R105 ;  /* 0x0000002008697223 */ /* 0x040fe20000000069 */
[C---:B------:R-:W-:Y:S01]  /*1e70*/  FFMA R61, R8.reuse, R34, R61 ;  /* 0x00000022083d7223 */ /* 0x040fe2000000003d */
[C---:B------:R-:W-:Y:S01]  /*1e80*/  FFMA R47, R8.reuse, R16, R47 ;  /* 0x00000010082f7223 */ /* 0x040fe2000000002f */
[C---:B------:R-:W-:Y:S01]  /*1e90*/  FFMA R60, R8.reuse, R17, R60 ;  /* 0x00000011083c7223 */ /* 0x040fe2000000003c */
[C---:B------:R-:W-:Y:S01]  /*1ea0*/  FFMA R45, R8.reuse, R18, R45 ;  /* 0x00000012082d7223 */ /* 0x040fe2000000002d */
[----:B------:R-:W-:Y:S01]  /*1eb0*/  FFMA R62, R8, R19, R62 ;  /* 0x00000013083e7223 */ /* 0x000fe2000000003e */
[CC--:B------:R-:W-:Y:S01]  /*1ec0*/  FFMA R122, R9.reuse, R32.reuse, R122 ;  /* 0x00000020097a7223 */ /* 0x0c0fe2000000007a */
        /* <DEDUP_REMOVED lines=19> */
[----:B------:R-:W-:Y:S01]  /*2000*/  LDS.128 R36, [R48+0xe00] ;  /* 0x000e000030247984 */ /* 0x000fe20000000c00 */
[C---:B------:R-:W-:Y:S01]  /*2010*/  FFMA R24, R25.reuse, R32, R92 ;  /* 0x0000002019187223 */ /* 0x040fe2000000005c */
[----:B------:R-:W-:-:S02]  /*2020*/  FFMA R58, R25, R34, R93 ;  /* 0x00000022193a7223 */ /* 0x000fc4000000005d */
[----:B------:R-:W0:Y:S04]  /*2030*/  LDS.128 R8, [R44+0xe00] ;  /* 0x000e00002c087984 */ /* 0x000e280000000c00 */
[----:B------:R-:W4:Y:S01]  /*2040*/  LDS.128 R92, [R48+0xe10] ;  /* 0x000e1000305c7984 */ /* 0x000f220000000c00 */
[C---:B------:R-:W-:Y:S01]  /*2050*/  FFMA R104, R25.reuse, R16, R97 ;  /* 0x0000001019687223 */ /* 0x040fe20000000061 */
[C---:B------:R-:W-:Y:S01]  /*2060*/  FFMA R97, R26.reuse, R32, R55 ;  /* 0x000000201a617223 */ /* 0x040fe20000000037 */
[C---:B------:R-:W-:Y:S01]  /*2070*/  FFMA R118, R25.reuse, R35, R118 ;  /* 0x0000002319767223 */ /* 0x040fe20000000076 */
[C---:B------:R-:W-:Y:S01]  /*2080*/  FFMA R106, R25.reuse, R17, R106 ;  /* 0x00000011196a7223 */ /* 0x040fe2000000006a */
[C---:B------:R-:W-:Y:S01]  /*2090*/  FFMA R53, R25.reuse, R18, R53 ;  /* 0x0000001219357223 */ /* 0x040fe20000000035 */
[----:B------:R-:W-:Y:S01]  /*20a0*/  FFMA R108, R25, R19, R108 ;  /* 0x00000013196c7223 */ /* 0x000fe2000000006c */
[----:B------:R-:W-:Y:S01]  /*20b0*/  FFMA R109, R26, R35, R64 ;  /* 0x000000231a6d7223 */ /* 0x000fe20000000040 */
[----:B-1----:R-:W-:Y:S01]  /*20c0*/  FFMA R97, R78, R72, R97 ;  /* 0x000000484e617223 */ /* 0x002fe20000000061 */
[-C--:B------:R-:W-:Y:S01]  /*20d0*/  FFMA R41, R80, R73.reuse, R41 ;  /* 0x0000004950297223 */ /* 0x080fe20000000029 */
[----:B------:R-:W-:Y:S01]  /*20e0*/  FFMA R96, R83, R73, R96 ;  /* 0x0000004953607223 */ /* 0x000fe20000000060 */
[C---:B------:R-:W-:Y:S01]  /*20f0*/  FFMA R25, R26.reuse, R33, R68 ;  /* 0x000000211a197223 */ /* 0x040fe20000000044 */
[C---:B------:R-:W-:Y:S01]  /*2100*/  FFMA R119, R26.reuse, R34, R69 ;  /* 0x000000221a777223 */ /* 0x040fe20000000045 */
[C---:B------:R-:W-:Y:S01]  /*2110*/  FFMA R35, R27.reuse, R35, R70 ;  /* 0x000000231b237223 */ /* 0x040fe20000000046 */
[CC--:B------:R-:W-:Y:S01]  /*2120*/  FFMA R111, R27.reuse, R16.reuse, R71 ;  /* 0x000000101b6f7223 */ /* 0x0c0fe20000000047 */
[----:B------:R-:W-:Y:S01]  /*2130*/  FFMA R55, R26, R16, R65 ;  /* 0x000000101a377223 */ /* 0x000fe20000000041 */
[----:B------:R-:W1:Y:S01]  /*2140*/  LDS.128 R68, [R44+0xc10] ;  /* 0x000c10002c447984 */ /* 0x000e620000000c00 */
[C---:B------:R-:W-:Y:S01]  /*2150*/  FFMA R115, R27.reuse, R17, R98 ;  /* 0x000000111b737223 */ /* 0x040fe20000000062 */
[----:B------:R-:W-:Y:S01]  /*2160*/  FFMA R117, R27, R18, R99 ;  /* 0x000000121b757223 */ /* 0x000fe20000000063 */
[----:B------:R-:W-:Y:S01]  /*2170*/  ULOP3.LUT UR4, UR4, 0x1, URZ, 0x3c, !UPT ;  /* 0x0000000104047892 */ /* 0x000fe2000f8e3cff */
[----:B------:R-:W-:Y:S01]  /*2180*/  FFMA R66, R81, R73, R66 ;  /* 0x0000004951427223 */ /* 0x000fe20000000042 */
[----:B------:R-:W-:-:S02]  /*2190*/  FFMA R61, R80, R74, R61 ;  /* 0x0000004a503d7223 */ /* 0x000fc4000000003d */
[----:B------:R-:W-:Y:S02]  /*21a0*/  ULEA UR5, UR4, UR15, 0xc ;  /* 0x0000000f04057291 */ /* 0x000fe4000f8e60ff */
[----:B------:R-:W-:Y:S01]  /*21b0*/  ULEA UR8, UR4, UR16, 0xc ;  /* 0x0000001004087291 */ /* 0x000fe2000f8e60ff */
[----:B------:R-:W-:Y:S01]  /*21c0*/  FFMA R34, R27, R34, R57 ;  /* 0x000000221b227223 */ /* 0x000fe20000000039 */
[-C--:B0-----:R-:W-:Y:S01]  /*21d0*/  FFMA R65, R36, R9.reuse, R41 ;  /* 0x0000000924417223 */ /* 0x081fe20000000029 */
[----:B------:R-:W-:Y:S01]  /*21e0*/  FFMA R41, R39, R9, R96 ;  /* 0x0000000927297223 */ /* 0x000fe20000000060 */
[----:B----4-:R-:W-:Y:S02]  /*21f0*/  FFMA R16, R94, R8, R97 ;  /* 0x000000085e107223 */ /* 0x010fe40000000061 */
[----:B------:R0:W4:Y:S01]  /*2200*/  LDS.128 R96, [R44+0xe10] ;  /* 0x000e10002c607984 */ /* 0x0001220000000c00 */
[-C--:B------:R-:W-:Y:S01]  /*2210*/  FFMA R112, R26, R19.reuse, R112 ;  /* 0x000000131a707223 */ /* 0x080fe20000000070 */
[----:B------:R-:W-:Y:S01]  /*2220*/  FFMA R120, R27, R19, R120 ;  /* 0x000000131b787223 */ /* 0x000fe20000000078 */
[----:B------:R-:W-:Y:S01]  /*2230*/  FFMA R57, R37, R9, R66 ;  /* 0x0000000925397223 */ /* 0x000fe20000000042 */
[----:B------:R-:W-:Y:S01]  /*2240*/  FFMA R107, R82, R72, R107 ;  /* 0x00000048526b7223 */ /* 0x000fe2000000006b */
[----:B------:R-:W-:Y:S01]  /*2250*/  LEA R19, R5, UR5, 0x9 ;  /* 0x0000000505137c11 */ /* 0x000fe2000f8e48ff */
[----:B------:R-:W-:Y:S01]  /*2260*/  FFMA R66, R36, R10, R61 ;  /* 0x0000000a24427223 */ /* 0x000fe2000000003d */
[----:B------:R-:W-:Y:S01]  /*2270*/  LEA R61, R4, UR8, 0x9 ;  /* 0x00000008043d7c11 */ /* 0x000fe2000f8e48ff */
[----:B------:R-:W-:Y:S01]  /*2280*/  FFMA R48, R38, R8, R107 ;  /* 0x0000000826307223 */ /* 0x000fe2000000006b */
[----:B0-----:R-:W-:-:S02]  /*2290*/  LEA R44, R2, R19, 0x2 ;  /* 0x00000013022c7211 */ /* 0x001fc400078e10ff */
[----:B------:R-:W-:Y:S01]  /*22a0*/  LEA R107, R6, R61, 0x2 ;  /* 0x0000003d066b7211 */ /* 0x000fe200078e10ff */
[----:B------:R-:W-:Y:S01]  /*22b0*/  FFMA R40, R27, R32, R40 ;  /* 0x000000201b287223 */ /* 0x000fe20000000028 */
[----:B------:R-:W-:Y:S01]  /*22c0*/  FFMA R103, R26, R18, R103 ;  /* 0x000000121a677223 */ /* 0x000fe20000000067 */
[----:B--2---:R-:W-:Y:S01]  /*22d0*/  STS [R44], R84 ;  /* 0x000000542c007388 */ /* 0x004fe20000000800 */
[-C--:B------:R-:W-:Y:S01]  /*22e0*/  FFMA R105, R80, R72.reuse, R105 ;  /* 0x0000004850697223 */ /* 0x080fe20000000069 */
[-C--:B------:R-:W-:Y:S01]  /*22f0*/  FFMA R122, R81, R72.reuse, R122 ;  /* 0x00000048517a7223 */ /* 0x080fe2000000007a */
[-C--:B------:R-:W-:Y:S01]  /*2300*/  FFMA R124, R83, R72.reuse, R124 ;  /* 0x00000048537c7223 */ /* 0x080fe2000000007c */
[----:B------:R-:W-:Y:S01]  /*2310*/  STS [R44+0x200], R85 ;  /* 0x000200552c007388 */ /* 0x000fe20000000800 */
[-C--:B------:R-:W-:Y:S01]  /*2320*/  FFMA R121, R76, R72.reuse, R121 ;  /* 0x000000484c797223 */ /* 0x080fe20000000079 */
[-C--:B------:R-:W-:Y:S02]  /*2330*/  FFMA R24, R77, R72.reuse, R24 ;  /* 0x000000484d187223 */ /* 0x080fe40000000018 */
[----:B------:R-:W-:Y:S01]  /*2340*/  STS [R44+0x400], R86 ;  /* 0x000400562c007388 */ /* 0x000fe20000000800 */
[----:B------:R-:W-:-:S03]  /*2350*/  FFMA R18, R79, R72, R40 ;  /* 0x000000484f127223 */ /* 0x000fc60000000028 */
[----:B------:R0:W-:Y:S01]  /*2360*/  STS [R44+0x600], R87 ;  /* 0x000600572c007388 */ /* 0x0001e20000000800 */
[----:B------:R-:W-:-:S03]  /*2370*/  FFMA R110, R26, R17, R110 ;  /* 0x000000111a6e7223 */ /* 0x000fc6000000006e */
[----:B---3--:R2:W-:Y:S01]  /*2380*/  STS.128 [R107], R88 ;  /* 0x000000586b007388 */ /* 0x0085e20000000c00 */
[----:B------:R-:W-:Y:S01]  /*2390*/  FFMA R26, R27, R33, R56 ;  /* 0x000000211b1a7223 */ /* 0x000fe20000000038 */
[-C--:B------:R-:W-:Y:S01]  /*23a0*/  FFMA R64, R36, R8.reuse, R105 ;  /* 0x0000000824407223 */ /* 0x080fe20000000069 */
[-C--:B------:R-:W-:Y:S01]  /*23b0*/  FFMA R56, R37, R8.reuse, R122 ;  /* 0x0000000825387223 */ /* 0x080fe2000000007a */
[-C--:B------:R-:W-:Y:S01]  /*23c0*/  FFMA R40, R39, R8.reuse, R124 ;  /* 0x0000000827287223 */ /* 0x080fe2000000007c */
[-C--:B------:R-:W-:Y:S01]  /*23d0*/  FFMA R32, R92, R8.reuse, R121 ;  /* 0x000000085c207223 */ /* 0x080fe20000000079 */
[-C--:B------:R-:W-:Y:S01]  /*23e0*/  FFMA R24, R93, R8.reuse, R24 ;  /* 0x000000085d187223 */ /* 0x080fe20000000018 */
[----:B------:R-:W-:Y:S01]  /*23f0*/  FFMA R8, R95, R8, R18 ;  /* 0x000000085f087223 */ /* 0x000fe20000000012 */
        /* <DEDUP_REMOVED lines=30> */
[----:B------:R-:W-:Y:S01]  /*25e0*/  FFMA R109, R78, R75, R109 ;  /* 0x0000004b4e6d7223 */ /* 0x000fe2000000006d */
[----:B------:R-:W-:Y:S01]  /*25f0*/  FFMA R67, R36, R11, R43 ;  /* 0x0000000b24437223 */ /* 0x000fe2000000002b */
[C---:B-1----:R-:W-:Y:S01]  /*2600*/  FFMA R45, R80.reuse, R70, R45 ;  /* 0x00000046502d7223 */ /* 0x042fe2000000002d */
[----:B------:R-:W-:Y:S01]  /*2610*/  FFMA R122, R79, R75, R35 ;  /* 0x0000004b4f7a7223 */ /* 0x000fe20000000023 */
[-C--:B------:R-:W-:Y:S01]  /*2620*/  FFMA R59, R37, R11.reuse, R114 ;  /* 0x0000000b253b7223 */ /* 0x080fe20000000072 */
[----:B------:R-:W-:Y:S01]  /*2630*/  FFMA R43, R39, R11, R116 ;  /* 0x0000000b272b7223 */ /* 0x000fe20000000074 */
[C---:B------:R-:W-:Y:S01]  /*2640*/  FFMA R47, R80.reuse, R68, R47 ;  /* 0x00000044502f7223 */ /* 0x040fe2000000002f */
[C---:B------:R-:W-:Y:S01]  /*2650*/  FFMA R114, R80.reuse, R69, R60 ;  /* 0x0000004550727223 */ /* 0x040fe2000000003c */
[----:B------:R-:W-:Y:S01]  /*2660*/  FFMA R116, R80, R71, R62 ;  /* 0x0000004750747223 */ /* 0x000fe2000000003e */
[-C--:B------:R-:W-:Y:S01]  /*2670*/  FFMA R35, R92, R11.reuse, R19 ;  /* 0x0000000b5c237223 */ /* 0x080fe20000000013 */
[----:B------:R-:W-:Y:S01]  /*2680*/  @P1 LEA R105, R0, UR8, 0x5 ;  /* 0x0000000800691c11 */ /* 0x000fe2000f8e28ff */
[----:B------:R-:W-:Y:S01]  /*2690*/  BAR.SYNC.DEFER_BLOCKING 0x0 ;  /* 0x0000000000007b1d */ /* 0x000fe20000010000 */
[-C--:B------:R-:W-:Y:S01]  /*26a0*/  FFMA R51, R38, R11.reuse, R51 ;  /* 0x0000000b26337223 */ /* 0x080fe20000000033 */
[-C--:B------:R-:W-:Y:S01]  /*26b0*/  FFMA R27, R93, R11.reuse, R118 ;  /* 0x0000000b5d1b7223 */ /* 0x080fe20000000076 */
[-C--:B------:R-:W-:Y:S01]  /*26c0*/  FFMA R19, R94, R11.reuse, R109 ;  /* 0x0000000b5e137223 */ /* 0x080fe2000000006d */
[C---:B----4-:R-:W-:Y:S01]  /*26d0*/  FFMA R62, R36.reuse, R98, R45 ;  /* 0x00000062243e7223 */ /* 0x050fe2000000002d */
[----:B------:R-:W-:Y:S01]  /*26e0*/  FFMA R11, R95, R11, R122 ;  /* 0x0000000b5f0b7223 */ /* 0x000fe2000000007a */
[----:B------:R-:W-:Y:S01]  /*26f0*/  FFMA R60, R36, R96, R47 ;  /* 0x00000060243c7223 */ /* 0x000fe2000000002f */
[C---:B0-----:R-:W-:Y:S01]  /*2700*/  FFMA R44, R81.reuse, R71, R22 ;  /* 0x00000047512c7223 */ /* 0x041fe20000000016 */
[-C--:B------:R-:W-:Y:S01]  /*2710*/  FFMA R45, R82, R68.reuse, R21 ;  /* 0x00000044522d7223 */ /* 0x080fe20000000015 */
[C---:B------:R-:W-:Y:S01]  /*2720*/  FFMA R61, R36.reuse, R97, R114 ;  /* 0x00000061243d7223 */ /* 0x040fe20000000072 */
[----:B------:R-:W-:Y:S01]  /*2730*/  FFMA R63, R36, R99, R116 ;  /* 0x00000063243f7223 */ /* 0x000fe20000000074 */
[C---:B------:R-:W-:Y:S01]  /*2740*/  FFMA R122, R81.reuse, R68, R12 ;  /* 0x00000044517a7223 */ /* 0x040fe2000000000c */
[CC--:B------:R-:W-:Y:S01]  /*2750*/  FFMA R118, R81.reuse, R69.reuse, R14 ;  /* 0x0000004551767223 */ /* 0x0c0fe2000000000e */
        /* <DEDUP_REMOVED lines=16> */
[C---:B--2---:R-:W-:Y:S01]  /*2860*/  FFMA R107, R78.reuse, R68, R55 ;  /* 0x000000444e6b7223 */ /* 0x044fe20000000037 */
[C---:B------:R-:W-:Y:S01]  /*2870*/  FFMA R110, R78.reuse, R69, R110 ;  /* 0x000000454e6e7223 */ /* 0x040fe2000000006e */
[C---:B------:R-:W-:Y:S01]  /*2880*/  FFMA R103, R78.reuse, R70, R103 ;  /* 0x000000464e677223 */ /* 0x040fe20000000067 */
[----:B------:R-:W-:Y:S01]  /*2890*/  FFMA R112, R78, R71, R112 ;  /* 0x000000474e707223 */ /* 0x000fe20000000070 */
[C---:B------:R-:W-:Y:S01]  /*28a0*/  FFMA R114, R79.reuse, R68, R111 ;  /* 0x000000444f727223 */ /* 0x040fe2000000006f */
[C---:B------:R-:W-:Y:S01]  /*28b0*/  FFMA R116, R79.reuse, R69, R115 ;  /* 0x000000454f747223 */ /* 0x040fe20000000073 */
[C---:B------:R-:W-:Y:S01]  /*28c0*/  FFMA R117, R79.reuse, R70, R117 ;  /* 0x000000464f757223 */ /* 0x040fe20000000075 */
[----:B------:R-:W-:Y:S01]  /*28d0*/  FFMA R120, R79, R71, R120 ;  /* 0x000000474f787223 */ /* 0x000fe20000000078 */
[----:B------:R-:W0:Y:S04]  /*28e0*/  @P1 LDS.128 R72, [R105] ;  /* 0x0000000069481984 */ /* 0x000e280000000c00 */
[----:B------:R-:W1:Y:S01]  /*28f0*/  @P1 LDS.128 R68, [R105+0x10] ;  /* 0x0000100069441984 */ /* 0x000e620000000c00 */
[----:B------:R-:W-:Y:S01]  /*2900*/  @P1 LEA R36, R3, UR5, 0x5 ;  /* 0x0000000503241c11 */ /* 0x000fe2000f8e28ff */
[----:B------:R-:W-:-:S02]  /*2910*/  @UP0 UIADD3 UR5, UP1, UPT, UR13, 0x20, URZ ;  /* 0x000000200d050890 */ /* 0x000fc4000ff3e0ff */
[----:B------:R-:W-:Y:S02]  /*2920*/  UIADD3 UR12, UPT, UPT, UR12, 0x1, URZ ;  /* 0x000000010c0c7890 */ /* 0x000fe4000fffe0ff */
[----:B------:R-:W-:Y:S01]  /*2930*/  @UP0 UIADD3.X UR8, UPT, UPT, URZ, UR14, URZ, UP1, !UPT ;  /* 0x0000000eff080290 */ /* 0x000fe20008ffe4ff */
[C---:B------:R-:W-:Y:S01]  /*2940*/  FFMA R55, R37.reuse, R99, R44 ;  /* 0x0000006325377223 */ /* 0x040fe2000000002c */
[----:B------:R-:W-:Y:S01]  /*2950*/  UISETP.NE.AND UP1, UPT, UR12, 0x1, UPT ;  /* 0x000000010c00788c */ /* 0x000fe2000bf25270 */
[C---:B------:R-:W-:Y:S01]  /*2960*/  FFMA R54, R37.reuse, R98, R47 ;  /* 0x0000006225367223 */ /* 0x040fe2000000002f */
[CC--:B------:R-:W-:Y:S01]  /*2970*/  FFMA R44, R38.reuse, R96.reuse, R45 ;  /* 0x00000060262c7223 */ /* 0x0c0fe2000000002d */
[----:B------:R-:W2:Y:S01]  /*2980*/  @P1 LDS.128 R80, [R36] ;  /* 0x0000000024501984 */ /* 0x000ea20000000c00 */
[C---:B------:R-:W-:Y:S01]  /*2990*/  FFMA R52, R37.reuse, R96, R122 ;  /* 0x0000006025347223 */ /* 0x040fe2000000007a */
[-C--:B------:R-:W-:Y:S01]  /*29a0*/  FFMA R53, R37, R97.reuse, R118 ;  /* 0x0000006125357223 */ /* 0x080fe20000000076 */
[C---:B------:R-:W-:Y:S01]  /*29b0*/  FFMA R45, R38.reuse, R97, R22 ;  /* 0x00000061262d7223 */ /* 0x040fe20000000016 */
[----:B------:R3:W4:Y:S01]  /*29c0*/  @P1 LDS.128 R76, [R36+0x10] ;  /* 0x00001000244c1984 */ /* 0x0007220000000c00 */
[CC--:B------:R-:W-:Y:S01]  /*29d0*/  FFMA R46, R38.reuse, R98.reuse, R21 ;  /* 0x00000062262e7223 */ /* 0x0c0fe20000000015 */
[----:B------:R-:W-:Y:S01]  /*29e0*/  FFMA R47, R38, R99, R20 ;  /* 0x00000063262f7223 */ /* 0x000fe20000000014 */
[CC--:B------:R-:W-:Y:S01]  /*29f0*/  FFMA R37, R39.reuse, R97.reuse, R28 ;  /* 0x0000006127257223 */ /* 0x0c0fe2000000001c */
[----:B------:R-:W-:Y:S01]  /*2a00*/  FFMA R38, R39, R98, R23 ;  /* 0x0000006227267223 */ /* 0x000fe20000000017 */
[C---:B------:R-:W-:Y:S01]  /*2a10*/  FFMA R28, R92.reuse, R96, R31 ;  /* 0x000000605c1c7223 */ /* 0x040fe2000000001f */
[C---:B------:R-:W-:Y:S01]  /*2a20*/  FFMA R29, R92.reuse, R97, R12 ;  /* 0x000000615c1d7223 */ /* 0x040fe2000000000c */
[----:B------:R-:W-:Y:S01]  /*2a30*/  FFMA R22, R93, R98, R15 ;  /* 0x000000625d167223 */ /* 0x000fe2000000000f */
[C---:B---3--:R-:W-:Y:S01]  /*2a40*/  FFMA R36, R39.reuse, R96, R30 ;  /* 0x0000006027247223 */ /* 0x048fe2000000001e */
[-C--:B------:R-:W-:Y:S01]  /*2a50*/  FFMA R39, R39, R99.reuse, R14 ;  /* 0x0000006327277223 */ /* 0x080fe2000000000e */
[C---:B------:R-:W-:Y:S01]  /*2a60*/  FFMA R30, R92.reuse, R98, R13 ;  /* 0x000000625c1e7223 */ /* 0x040fe2000000000d */
[----:B------:R-:W-:Y:S01]  /*2a70*/  FFMA R31, R92, R99, R102 ;  /* 0x000000635c1f7223 */ /* 0x000fe20000000066 */
[CC--:B------:R-:W-:Y:S01]  /*2a80*/  FFMA R20, R93.reuse, R96.reuse, R104 ;  /* 0x000000605d147223 */ /* 0x0c0fe20000000068 */
        /* <DEDUP_REMOVED lines=10> */
[----:B------:R-:W-:Y:S01]  /*2b30*/  @UP0 UMOV UR13, UR5 ;  /* 0x00000005000d0c82 */ /* 0x000fe20008000000 */
[----:B------:R-:W-:Y:S01]  /*2b40*/  @UP0 UMOV UR14, UR8 ;  /* 0x00000008000e0c82 */ /* 0x000fe20008000000 */
[----:B01----:R-:W-:Y:S05]  /*2b50*/  BRA.U UP1, `(.L_x_1) ;  /* 0xffffffd901c47547 */ /* 0x003fea000b83ffff */
.L_x_0:
[----:B------:R-:W0:Y:S01]  /*2b60*/  LDC R4, c[0x0][0x3a0] ;  /* 0x0000e800ff047b82 */ /* 0x000e220000000800 */
[----:B------:R-:W1:Y:S01]  /*2b70*/  LDCU.64 UR4, c[0x0][0x390] ;  /* 0x00007200ff0477ac */ /* 0x000e620008000a00 */
[----:B------:R-:W-:Y:S02]  /*2b80*/  LEA R3, R3, UR10, 0x3 ;  /* 0x0000000a03037c11 */ /* 0x000fe4000f8e18ff */
[----:B------:R-:W-:-:S03]  /*2b90*/  LEA R0, R0, UR11, 0x3 ;  /* 0x0000000b00007c11 */ /* 0x000fc6000f8e18ff */
[-C--:B0-----:R-:W-:Y:S01]  /*2ba0*/  IMAD R3, R3, R4.reuse, RZ ;  /* 0x0000000403037224 */ /* 0x081fe200078e02ff */
[C---:B------:R-:W-:Y:S01]  /*2bb0*/  SHF.L.U32 R7, R4.reuse, 0x1, RZ ;  /* 0x0000000104077819 */ /* 0x040fe200000006ff */
[C---:B------:R-:W-:Y:S01]  /*2bc0*/  IMAD R75, R4.reuse, 0x6, RZ ;  /* 0x00000006044b7824 */ /* 0x040fe200078e02ff */
[C---:B------:R-:W-:Y:S02]  /*2bd0*/  LEA R69, R4.reuse, R4, 0x1 ;  /* 0x0000000404457211 */ /* 0x040fe400078e08ff */
[C---:B------:R-:W-:Y:S02]  /*2be0*/  IADD3 R0, P0, PT, R3.reuse, R0, RZ ;  /* 0x0000000003007210 */ /* 0x040fe40007f1e0ff */
[----:B------:R-:W-:Y:S02]  /*2bf0*/  SHF.L.U32 R71, R4, 0x2, RZ ;  /* 0x0000000204477819 */ /* 0x000fe400000006ff */
[----:B------:R-:W-:Y:S02]  /*2c00*/  LEA.HI.X.SX32 R3, R3, RZ, 0x1, P0 ;  /* 0x000000ff03037211 */ /* 0x000fe400000f0eff */
[----:B-1----:R-:W-:-:S02]  /*2c10*/  LEA R2, P0, R0, UR4, 0x2 ;  /* 0x0000000400027c11 */ /* 0x002fc4000f8010ff */
[-C--:B------:R-:W-:Y:S02]  /*2c20*/  LEA R73, R4, R4.reuse, 0x2 ;  /* 0x0000000404497211 */ /* 0x080fe400078e10ff */
[----:B------:R-:W-:Y:S02]  /*2c30*/  LEA.HI.X R3, R0, UR5, R3, 0x2, P0 ;  /* 0x0000000500037c11 */ /* 0x000fe400080f1403 */
[C---:B----4-:R-:W-:Y:S01]  /*2c40*/  LEA R77, R4.reuse, -R4, 0x3 ;  /* 0x80000004044d7211 */ /* 0x050fe200078e18ff */
[--C-:B------:R-:W-:Y:S02]  /*2c50*/  IMAD.WIDE R4, R4, 0x4, R2.reuse ;  /* 0x0000000404047825 */ /* 0x100fe400078e0202 */
[----:B------:R0:W-:Y:S02]  /*2c60*/  STG.E.128 desc[UR18][R2.64], R64 ;  /* 0x0000004002007986 */ /* 0x0001e4000c101d12 */
[--C-:B------:R-:W-:Y:S02]  /*2c70*/  IMAD.WIDE R6, R7, 0x4, R2.reuse ;  /* 0x0000000407067825 */ /* 0x100fe400078e0202 */
[----:B------:R1:W-:Y:S02]  /*2c80*/  STG.E.128 desc[UR18][R2.64+0x10], R60 ;  /* 0x0000103c02007986 */ /* 0x0003e4000c101d12 */
[----:B------:R-:W-:-:S02]  /*2c90*/  IMAD.WIDE R68, R69, 0x4, R2 ;  /* 0x0000000445447825 */ /* 0x000fc400078e0202 */
[----:B------:R-:W-:Y:S02]  /*2ca0*/  STG.E.128 desc[UR18][R4.64], R56 ;  /* 0x0000003804007986 */ /* 0x000fe4000c101d12 */
[--C-:B------:R-:W-:Y:S02]  /*2cb0*/  IMAD.WIDE R70, R71, 0x4, R2.reuse ;  /* 0x0000000447467825 */ /* 0x100fe400078e0202 */
[----:B------:R-:W-:Y:S04]  /*2cc0*/  STG.E.128 desc[UR18][R4.64+0x10], R52 ;  /* 0x0000103404007986 */ /* 0x000fe8000c101d12 */
[----:B------:R-:W-:Y:S01]  /*2cd0*/  STG.E.128 desc[UR18][R6.64], R48 ;  /* 0x0000003006007986 */ /* 0x000fe2000c101d12 */
[----:B0-----:R-:W-:-:S03]  /*2ce0*/  IMAD.WIDE R64, R73, 0x4, R2 ;  /* 0x0000000449407825 */ /* 0x001fc600078e0202 */
[----:B------:R-:W-:Y:S01]  /*2cf0*/  STG.E.128 desc[UR18][R6.64+0x10], R44 ;  /* 0x0000102c06007986 */ /* 0x000fe2000c101d12 */
[----:B-1----:R-:W-:-:S03]  /*2d00*/  IMAD.WIDE R60, R75, 0x4, R2 ;  /* 0x000000044b3c7825 */ /* 0x002fc600078e0202 */
[----:B------:R-:W-:Y:S01]  /*2d10*/  STG.E.128 desc[UR18][R68.64], R40 ;  /* 0x0000002844007986 */ /* 0x000fe2000c101d12 */
[----:B------:R-:W-:-:S03]  /*2d20*/  IMAD.WIDE R2, R77, 0x4, R2 ;  /* 0x000000044d027825 */ /* 0x000fc600078e0202 */
[----:B------:R-:W-:Y:S04]  /*2d30*/  STG.E.128 desc[UR18][R68.64+0x10], R36 ;  /* 0x0000102444007986 */ /* 0x000fe8000c101d12 */
[----:B------:R-:W-:Y:S04]  /*2d40*/  STG.E.128 desc[UR18][R70.64], R32 ;  /* 0x0000002046007986 */ /* 0x000fe8000c101d12 */
[----:B------:R-:W-:Y:S04]  /*2d50*/  STG.E.128 desc[UR18][R70.64+0x10], R28 ;  /* 0x0000101c46007986 */ /* 0x000fe8000c101d12 */
[----:B------:R-:W-:Y:S04]  /*2d60*/  STG.E.128 desc[UR18][R64.64], R24 ;  /* 0x0000001840007986 */ /* 0x000fe8000c101d12 */
[----:B------:R-:W-:Y:S04]  /*2d70*/  STG.E.128 desc[UR18][R64.64+0x10], R20 ;  /* 0x0000101440007986 */ /* 0x000fe8000c101d12 */
[----:B------:R-:W-:Y:S04]  /*2d80*/  STG.E.128 desc[UR18][R60.64], R16 ;  /* 0x000000103c007986 */ /* 0x000fe8000c101d12 */
[----:B------:R-:W-:Y:S04]  /*2d90*/  STG.E.128 desc[UR18][R60.64+0x10], R12 ;  /* 0x0000100c3c007986 */ /* 0x000fe8000c101d12 */
[----:B------:R-:W-:Y:S04]  /*2da0*/  STG.E.128 desc[UR18][R2.64], R8 ;  /* 0x0000000802007986 */ /* 0x000fe8000c101d12 */
[----:B------:R-:W-:Y:S01]  /*2db0*/  STG.E.128 desc[UR18][R2.64+0x10], R96 ;  /* 0x0000106002007986 */ /* 0x000fe2000c101d12 */
[----:B------:R-:W-:Y:S05]  /*2dc0*/  EXIT ;  /* 0x000000000000794d */ /* 0x000fea0003800000 */
.L_x_2:
[----:B------:R-:W-:-:S00]  /*2dd0*/  BRA `(.L_x_2) ;  /* 0xfffffffc00fc7947 */ /* 0x000fc0000383ffff */
[----:B------:R-:W-:-:S00]  /*2de0*/  NOP ;  /* 0x0000000000007918 */ /* 0x000fc00000000000 */
        /* <DEDUP_REMOVED lines=9> */
.L_x_3:


//--------------------- .nv.shared._Z5sgemmILi128ELi8ELi128ELi8ELi8EEvPfS0_S0_iii --------------------------
	.section	.nv.shared._Z5sgemmILi128ELi8ELi128ELi8ELi8EEvPfS0_S0_iii,"aw",@nobits
	.sectionflags	@""
	.align	4
.nv.shared._Z5sgemmILi128ELi8ELi128ELi8ELi8EEvPfS0_S0_iii:
	.zero		17408


//--------------------- .nv.shared.reserved.0     --------------------------
	.section	.nv.shared.reserved.0,"aw",@nobits
	.weak		__nv_reservedSMEM_offset_0_alias
	.size		__nv_reservedSMEM_offset_0_alias, 0, 64
	.other		__nv_reservedSMEM_offset_0_alias,@"STO_CUDA_RESERVED_SHARED STV_DEFAULT"
__nv_reservedSMEM_offset_0_alias:
	.zero		0
	.zero		64


//--------------------- .nv.constant0._Z5sgemmILi128ELi8ELi128ELi8ELi8EEvPfS0_S0_iii --------------------------
	.section	.nv.constant0._Z5sgemmILi128ELi8ELi128ELi8ELi8EEvPfS0_S0_iii,"a",@progbits
	.sectionflags	@""
	.align	4
.nv.constant0._Z5sgemmILi128ELi8ELi128ELi8ELi8EEvPfS0_S0_iii:
	.zero		932


//--------------------- SYMBOLS --------------------------

	.type		.nv.reservedSmem.offset0,@object
	.size		.nv.reservedSmem.offset0,0x4
	.type		.nv.reservedSmem.cap,@object
	.size		.nv.reservedSmem.cap,0x4
